# CuTe-DSL kernel — source=fa4 family=fa4_fwd_sm90
# config = {"dtype": "Float16", "causal": true, "head_dim": 96, "mma_pv_is_rs": true}


// ===== COMPILED SASS (sm_90) =====

	.headerflags	@"EF_CUDA_TEXMODE_UNIFIED EF_CUDA_64BIT_ADDRESS EF_CUDA_ACCELERATORS EF_CUDA_SM90 EF_CUDA_VIRTUAL_SM(EF_CUDA_SM90)"
	.elftype	@"ET_EXEC"


//--------------------- .nv.info                  --------------------------
	.section	.nv.info,"",@"SHT_CUDA_INFO"
	.align	4


	//----- nvinfo : EIATTR_REGCOUNT
	.align		4
        /*0000*/ 	.byte	0x04, 0x2f
        /*0002*/ 	.short	(.L_1 - .L_0)
	.align		4
.L_0:
        /*0004*/ 	.word	index@(kernel_cutlass_kernel_flash_attncuteflash_fwd_sm90FlashAttentionForwardSm90_object_at__tensor0000o1961211101213_tensor0000o9611101213_tensor0000o9611101213_tensor0000o1961211101213_tensor_0)
        /*0008*/ 	.word	0x000000a8


	//----- nvinfo : EIATTR_FRAME_SIZE
	.align		4
.L_1:
        /*000c*/ 	.byte	0x04, 0x11
        /*000e*/ 	.short	(.L_3 - .L_2)
	.align		4
.L_2:
        /*0010*/ 	.word	index@(kernel_cutlass_kernel_flash_attncuteflash_fwd_sm90FlashAttentionForwardSm90_object_at__tensor0000o1961211101213_tensor0000o9611101213_tensor0000o9611101213_tensor0000o1961211101213_tensor_0)
        /*0014*/ 	.word	0x00000000


	//----- nvinfo : EIATTR_MIN_STACK_SIZE
	.align		4
.L_3:
        /*0018*/ 	.byte	0x04, 0x12
        /*001a*/ 	.short	(.L_5 - .L_4)
	.align		4
.L_4:
        /*001c*/ 	.word	index@(kernel_cutlass_kernel_flash_attncuteflash_fwd_sm90FlashAttentionForwardSm90_object_at__tensor0000o1961211101213_tensor0000o9611101213_tensor0000o9611101213_tensor0000o1961211101213_tensor_0)
        /*0020*/ 	.word	0x00000000
.L_5:


//--------------------- .nv.info.kernel_cutlass_kernel_flash_attncuteflash_fwd_sm90FlashAttentionForwardSm90_object_at__tensor0000o1961211101213_tensor0000o9611101213_tensor0000o9611101213_tensor0000o1961211101213_tensor_0 --------------------------
	.section	.nv.info.kernel_cutlass_kernel_flash_attncuteflash_fwd_sm90FlashAttentionForwardSm90_object_at__tensor0000o1961211101213_tensor0000o9611101213_tensor0000o9611101213_tensor0000o1961211101213_tensor_0,"",@"SHT_CUDA_INFO"
	.sectionflags	@""
	.align	4


	//----- nvinfo : EIATTR_CUDA_API_VERSION
	.align		4
        /*0000*/ 	.byte	0x04, 0x37
        /*0002*/ 	.short	(.L_7 - .L_6)
.L_6:
        /*0004*/ 	.word	0x00000081


	//----- nvinfo : EIATTR_KPARAM_INFO
	.align		4
.L_7:
        /*0008*/ 	.byte	0x04, 0x17
        /*000a*/ 	.short	(.L_9 - .L_8)
.L_8:
        /*000c*/ 	.word	0x00000000
        /*0010*/ 	.short	0x0016
        /*0012*/ 	.short	0x02c0
        /*0014*/ 	.byte	0x00, 0xf0, 0x31, 0x00


	//----- nvinfo : EIATTR_KPARAM_INFO
	.align		4
.L_9:
        /*0018*/ 	.byte	0x04, 0x17
        /*001a*/ 	.short	(.L_11 - .L_10)
.L_10:
        /*001c*/ 	.word	0x00000000
        /*0020*/ 	.short	0x0015
        /*0022*/ 	.short	0x02bc
        /*0024*/ 	.byte	0x00, 0xf0, 0x11, 0x00


	//----- nvinfo : EIATTR_KPARAM_INFO
	.align		4
.L_11:
        /*0028*/ 	.byte	0x04, 0x17
        /*002a*/ 	.short	(.L_13 - .L_12)
.L_12:
        /*002c*/ 	.word	0x00000000
        /*0030*/ 	.short	0x0014
        /*0032*/ 	.short	0x02b0
        /*0034*/ 	.byte	0x00, 0xf0, 0x31, 0x00


	//----- nvinfo : EIATTR_KPARAM_INFO
	.align		4
.L_13:
        /*0038*/ 	.byte	0x04, 0x17
        /*003a*/ 	.short	(.L_15 - .L_14)
.L_14:
        /*003c*/ 	.word	0x00000000
        /*0040*/ 	.short	0x0013
        /*0042*/ 	.short	0x02a4
        /*0044*/ 	.byte	0x00, 0xf0, 0x31, 0x00


	//----- nvinfo : EIATTR_KPARAM_INFO
	.align		4
.L_15:
        /*0048*/ 	.byte	0x04, 0x17
        /*004a*/ 	.short	(.L_17 - .L_16)
.L_16:
        /*004c*/ 	.word	0x00000000
        /*0050*/ 	.short	0x0012
        /*0052*/ 	.short	0x0298
        /*0054*/ 	.byte	0x00, 0xf0, 0x31, 0x00


	//----- nvinfo : EIATTR_KPARAM_INFO
	.align		4
.L_17:
        /*0058*/ 	.byte	0x04, 0x17
        /*005a*/ 	.short	(.L_19 - .L_18)
.L_18:
        /*005c*/ 	.word	0x00000000
        /*0060*/ 	.short	0x0011
        /*0062*/ 	.short	0x028c
        /*0064*/ 	.byte	0x00, 0xf0, 0x31, 0x00


	//----- nvinfo : EIATTR_KPARAM_INFO
	.align		4
.L_19:
        /*0068*/ 	.byte	0x04, 0x17
        /*006a*/ 	.short	(.L_21 - .L_20)
.L_20:
        /*006c*/ 	.word	0x00000000
        /*0070*/ 	.short	0x0010
        /*0072*/ 	.short	0x0288
        /*0074*/ 	.byte	0x00, 0xf0, 0x11, 0x00


	//----- nvinfo : EIATTR_KPARAM_INFO
	.align		4
.L_21:
        /*0078*/ 	.byte	0x04, 0x17
        /*007a*/ 	.short	(.L_23 - .L_22)
.L_22:
        /*007c*/ 	.word	0x00000000
        /*0080*/ 	.short	0x000f
        /*0082*/ 	.short	0x0284
        /*0084*/ 	.byte	0x00, 0xf0, 0x11, 0x00


	//----- nvinfo : EIATTR_KPARAM_INFO
	.align		4
.L_23:
        /*0088*/ 	.byte	0x04, 0x17
        /*008a*/ 	.short	(.L_25 - .L_24)
.L_24:
        /*008c*/ 	.word	0x00000000
        /*0090*/ 	.short	0x000e
        /*0092*/ 	.short	0x0280
        /*0094*/ 	.byte	0x00, 0xf0, 0x11, 0x00


	//----- nvinfo : EIATTR_KPARAM_INFO
	.align		4
.L_25:
        /*0098*/ 	.byte	0x04, 0x17
        /*009a*/ 	.short	(.L_27 - .L_26)
.L_26:
        /*009c*/ 	.word	0x00000000
        /*00a0*/ 	.short	0x000d
        /*00a2*/ 	.short	0x027c
        /*00a4*/ 	.byte	0x00, 0xf0, 0x11, 0x00


	//----- nvinfo : EIATTR_KPARAM_INFO
	.align		4
.L_27:
        /*00a8*/ 	.byte	0x04, 0x17
        /*00aa*/ 	.short	(.L_29 - .L_28)
.L_28:
        /*00ac*/ 	.word	0x00000000
        /*00b0*/ 	.short	0x000c
        /*00b2*/ 	.short	0x0278
        /*00b4*/ 	.byte	0x00, 0xf0, 0x11, 0x00


	//----- nvinfo : EIATTR_KPARAM_INFO
	.align		4
.L_29:
        /*00b8*/ 	.byte	0x04, 0x17
        /*00ba*/ 	.short	(.L_31 - .L_30)
.L_30:
        /*00bc*/ 	.word	0x00000000
        /*00c0*/ 	.short	0x000b
        /*00c2*/ 	.short	0x0275
        /*00c4*/ 	.byte	0x00, 0xf0, 0x05, 0x00


	//----- nvinfo : EIATTR_KPARAM_INFO
	.align		4
.L_31:
        /*00c8*/ 	.byte	0x04, 0x17
        /*00ca*/ 	.short	(.L_33 - .L_32)
.L_32:
        /*00cc*/ 	.word	0x00000000
        /*00d0*/ 	.short	0x000a
        /*00d2*/ 	.short	0x0274
        /*00d4*/ 	.byte	0x00, 0xf0, 0x05, 0x00


	//----- nvinfo : EIATTR_KPARAM_INFO
	.align		4
.L_33:
        /*00d8*/ 	.byte	0x04, 0x17
        /*00da*/ 	.short	(.L_35 - .L_34)
.L_34:
        /*00dc*/ 	.word	0x00000000
        /*00e0*/ 	.short	0x0009
        /*00e2*/ 	.short	0x0270
        /*00e4*/ 	.byte	0x00, 0xf0, 0x11, 0x00


	//----- nvinfo : EIATTR_KPARAM_INFO
	.align		4
.L_35:
        /*00e8*/ 	.byte	0x04, 0x17
        /*00ea*/ 	.short	(.L_37 - .L_36)
.L_36:
        /*00ec*/ 	.word	0x00000000
        /*00f0*/ 	.short	0x0008
        /*00f2*/ 	.short	0x01f0
        /*00f4*/ 	.byte	0x00, 0xf0, 0x01, 0x02


	//----- nvinfo : EIATTR_KPARAM_INFO
	.align		4
.L_37:
        /*00f8*/ 	.byte	0x04, 0x17
        /*00fa*/ 	.short	(.L_39 - .L_38)
.L_38:
        /*00fc*/ 	.word	0x00000000
        /*0100*/ 	.short	0x0007
        /*0102*/ 	.short	0x0170
        /*0104*/ 	.byte	0x00, 0xf0, 0x01, 0x02


	//----- nvinfo : EIATTR_KPARAM_INFO
	.align		4
.L_39:
        /*0108*/ 	.byte	0x04, 0x17
        /*010a*/ 	.short	(.L_41 - .L_40)
.L_40:
        /*010c*/ 	.word	0x00000000
        /*0110*/ 	.short	0x0006
        /*0112*/ 	.short	0x00f0
        /*0114*/ 	.byte	0x00, 0xf0, 0x01, 0x02


	//----- nvinfo : EIATTR_KPARAM_INFO
	.align		4
.L_41:
        /*0118*/ 	.byte	0x04, 0x17
        /*011a*/ 	.short	(.L_43 - .L_42)
.L_42:
        /*011c*/ 	.word	0x00000000
        /*0120*/ 	.short	0x0005
        /*0122*/ 	.short	0x0070
        /*0124*/ 	.byte	0x00, 0xf0, 0x01, 0x02


	//----- nvinfo : EIATTR_KPARAM_INFO
	.align		4
.L_43:
        /*0128*/ 	.byte	0x04, 0x17
        /*012a*/ 	.short	(.L_45 - .L_44)
.L_44:
        /*012c*/ 	.word	0x00000000
        /*0130*/ 	.short	0x0004
        /*0132*/ 	.short	0x0030
        /*0134*/ 	.byte	0x00, 0xf0, 0xc1, 0x00


	//----- nvinfo : EIATTR_KPARAM_INFO
	.align		4
.L_45:
        /*0138*/ 	.byte	0x04, 0x17
        /*013a*/ 	.short	(.L_47 - .L_46)
.L_46:
        /*013c*/ 	.word	0x00000000
        /*0140*/ 	.short	0x0003
        /*0142*/ 	.short	0x0024
        /*0144*/ 	.byte	0x00, 0xf0, 0x31, 0x00


	//----- nvinfo : EIATTR_KPARAM_INFO
	.align		4
.L_47:
        /*0148*/ 	.byte	0x04, 0x17
        /*014a*/ 	.short	(.L_49 - .L_48)
.L_48:
        /*014c*/ 	.word	0x00000000
        /*0150*/ 	.short	0x0002
        /*0152*/ 	.short	0x0018
        /*0154*/ 	.byte	0x00, 0xf0, 0x31, 0x00


	//----- nvinfo : EIATTR_KPARAM_INFO
	.align		4
.L_49:
        /*0158*/ 	.byte	0x04, 0x17
        /*015a*/ 	.short	(.L_51 - .L_50)
.L_50:
        /*015c*/ 	.word	0x00000000
        /*0160*/ 	.short	0x0001
        /*0162*/ 	.short	0x000c
        /*0164*/ 	.byte	0x00, 0xf0, 0x31, 0x00


	//----- nvinfo : EIATTR_KPARAM_INFO
	.align		4
.L_51:
        /*0168*/ 	.byte	0x04, 0x17
        /*016a*/ 	.short	(.L_53 - .L_52)
.L_52:
        /*016c*/ 	.word	0x00000000
        /*0170*/ 	.short	0x0000
        /*0172*/ 	.short	0x0000
        /*0174*/ 	.byte	0x00, 0xf0, 0x31, 0x00


	//----- nvinfo : EIATTR_SPARSE_MMA_MASK
	.align		4
.L_53:
        /*0178*/ 	.byte	0x03, 0x50
        /*017a*/ 	.short	0x0000


	//----- nvinfo : EIATTR_MAXREG_COUNT
	.align		4
        /*017c*/ 	.byte	0x03, 0x1b
        /*017e*/ 	.short	0x00a8


	//----- nvinfo : EIATTR_COOP_GROUP_MASK_REGIDS
	.align		4
        /*0180*/ 	.byte	0x04, 0x29
        /*0182*/ 	.short	(.L_55 - .L_54)


	//   ....[0]....
.L_54:
        /*0184*/ 	.word	0xffffffff


	//   ....[1]....
        /*0188*/ 	.word	0xffffffff


	//   ....[2]....
        /*018c*/ 	.word	0xffffffff


	//   ....[3]....
        /*0190*/ 	.word	0xffffffff


	//   ....[4]....
        /*0194*/ 	.word	0xffffffff


	//   ....[5]....
        /*0198*/ 	.word	0xffffffff


	//   ....[6]....
        /*019c*/ 	.word	0xffffffff


	//   ....[7]....
        /*01a0*/ 	.word	0xffffffff


	//   ....[8]....
        /*01a4*/ 	.word	0xffffffff


	//   ....[9]....
        /*01a8*/ 	.word	0xffffffff


	//   ....[10]....
        /*01ac*/ 	.word	0xffffffff


	//   ....[11]....
        /*01b0*/ 	.word	0xffffffff


	//   ....[12]....
        /*01b4*/ 	.word	0xffffffff


	//   ....[13]....
        /*01b8*/ 	.word	0xffffffff


	//   ....[14]....
        /*01bc*/ 	.word	0xffffffff


	//   ....[15]....
        /*01c0*/ 	.word	0xffffffff


	//   ....[16]....
        /*01c4*/ 	.word	0xffffffff


	//   ....[17]....
        /*01c8*/ 	.word	0xffffffff


	//   ....[18]....
        /*01cc*/ 	.word	0xffffffff


	//   ....[19]....
        /*01d0*/ 	.word	0xffffffff


	//   ....[20]....
        /*01d4*/ 	.word	0xffffffff


	//----- nvinfo : EIATTR_COOP_GROUP_INSTR_OFFSETS
	.align		4
.L_55:
        /*01d8*/ 	.byte	0x04, 0x28
        /*01da*/ 	.short	(.L_57 - .L_56)


	//   ....[0]....
.L_56:
        /*01dc*/ 	.word	0x000016e0


	//   ....[1]....
        /*01e0*/ 	.word	0x00002a60


	//   ....[2]....
        /*01e4*/ 	.word	0x00002a90


	//   ....[3]....
        /*01e8*/ 	.word	0x00003330


	//   ....[4]....
        /*01ec*/ 	.word	0x000033b0


	//   ....[5]....
        /*01f0*/ 	.word	0x000049c0


	//   ....[6]....
        /*01f4*/ 	.word	0x000049f0


	//   ....[7]....
        /*01f8*/ 	.word	0x000052b0


	//   ....[8]....
        /*01fc*/ 	.word	0x00005310


	//   ....[9]....
        /*0200*/ 	.word	0x00006ca0


	//   ....[10]....
        /*0204*/ 	.word	0x00006cd0


	//   ....[11]....
        /*0208*/ 	.word	0x00007590


	//   ....[12]....
        /*020c*/ 	.word	0x000075f0


	//   ....[13]....
        /*0210*/ 	.word	0x00008560


	//   ....[14]....
        /*0214*/ 	.word	0x000085e0


	//   ....[15]....
        /*0218*/ 	.word	0x00008640


	//   ....[16]....
        /*021c*/ 	.word	0x00008670


	//   ....[17]....
        /*0220*/ 	.word	0x00008ed0


	//   ....[18]....
        /*0224*/ 	.word	0x00008f10


	//   ....[19]....
        /*0228*/ 	.word	0x00008f90


	//   ....[20]....
        /*022c*/ 	.word	0x00008fc0


	//----- nvinfo : EIATTR_REG_RECONFIG
	.align		4
.L_57:
        /*0230*/ 	.byte	0x01, 0x54
	.zero		2


	//----- nvinfo : EIATTR_MBARRIER_INSTR_OFFSETS
	.align		4
        /*0234*/ 	.byte	0x04, 0x39
        /*0236*/ 	.short	(.L_59 - .L_58)


	//   ....[0]....
.L_58:
        /*0238*/ 	.word	0x000001e0
        /*023c*/ 	.word	0x000000ff
        /*0240*/ 	.word	0x00000000
        /*0244*/ 	.short	0x0100
        /*0246*/ 	.byte	0x08
	.zero		1


	//   ....[1]....
        /*0248*/ 	.word	0x000001f0
        /*024c*/ 	.word	0x000000ff
        /*0250*/ 	.word	0x00000008
        /*0254*/ 	.short	0x0100
        /*0256*/ 	.byte	0x08
	.zero		1


	//   ....[2]....
        /*0258*/ 	.word	0x000002e0
        /*025c*/ 	.word	0x000000ff
        /*0260*/ 	.word	0x00000010
        /*0264*/ 	.short	0x0100
        /*0266*/ 	.byte	0x08
	.zero		1


	//   ....[3]....
        /*0268*/ 	.word	0x000002f0
        /*026c*/ 	.word	0x000000ff
        /*0270*/ 	.word	0x00000018
        /*0274*/ 	.short	0x0100
        /*0276*/ 	.byte	0x08
	.zero		1


	//   ....[4]....
        /*0278*/ 	.word	0x00000300
        /*027c*/ 	.word	0x000000ff
        /*0280*/ 	.word	0x00000020
        /*0284*/ 	.short	0x0100
        /*0286*/ 	.byte	0x08
	.zero		1


	//   ....[5]....
        /*0288*/ 	.word	0x00000310
        /*028c*/ 	.word	0x000000ff
        /*0290*/ 	.word	0x00000028
        /*0294*/ 	.short	0x0100
        /*0296*/ 	.byte	0x08
	.zero		1


	//   ....[6]....
        /*0298*/ 	.word	0x00000810
        /*029c*/ 	.word	0x000000ff
        /*02a0*/ 	.word	0x00000018
        /*02a4*/ 	.short	0x010a
        /*02a6*/ 	.byte	0x29
	.zero		1


	//   ....[7]....
        /*02a8*/ 	.word	0x00000b90
        /*02ac*/ 	.word	0x000000ff
        /*02b0*/ 	.word	0x00000008
        /*02b4*/ 	.short	0x010a
        /*02b6*/ 	.byte	0x29
	.zero		1


	//   ....[8]....
        /*02b8*/ 	.word	0x00000e20
        /*02bc*/ 	.word	0x000000ff
        /*02c0*/ 	.word	0x00000018
        /*02c4*/ 	.short	0x010a
        /*02c6*/ 	.byte	0x29
	.zero		1


	//   ....[9]....
        /*02c8*/ 	.word	0x00001010
        /*02cc*/ 	.word	0x000000ff
        /*02d0*/ 	.word	0x00000028
        /*02d4*/ 	.short	0x010a
        /*02d6*/ 	.byte	0x29
	.zero		1


	//   ....[10]....
        /*02d8*/ 	.word	0x00001260
        /*02dc*/ 	.word	0x000000ff
        /*02e0*/ 	.word	0x00000028
        /*02e4*/ 	.short	0x010a
        /*02e6*/ 	.byte	0x29
	.zero		1


	//   ....[11]....
        /*02e8*/ 	.word	0x000014b0
        /*02ec*/ 	.word	0x00000005
        /*02f0*/ 	.word	0x00000028
        /*02f4*/ 	.short	0x010a
        /*02f6*/ 	.byte	0x3f
	.zero		1


	//   ....[12]....
        /*02f8*/ 	.word	0x00002060
        /*02fc*/ 	.word	0x000000ff
        /*0300*/ 	.word	0x00000000
        /*0304*/ 	.short	0x010a
        /*0306*/ 	.byte	0x08
	.zero		1


	//   ....[13]....
        /*0308*/ 	.word	0x00002080
        /*030c*/ 	.word	0x000000ff
        /*0310*/ 	.word	0x00000010
        /*0314*/ 	.short	0x010a
        /*0316*/ 	.byte	0x08
	.zero		1


	//   ....[14]....
        /*0318*/ 	.word	0x000020a0
        /*031c*/ 	.word	0x000000ff
        /*0320*/ 	.word	0x00000010
        /*0324*/ 	.short	0x010a
        /*0326*/ 	.byte	0x08
	.zero		1


	//   ....[15]....
        /*0328*/ 	.word	0x00003370
        /*032c*/ 	.word	0x000000ff
        /*0330*/ 	.word	0x00000018
        /*0334*/ 	.short	0x0101
        /*0336*/ 	.byte	0x08
	.zero		1


	//   ....[16]....
        /*0338*/ 	.word	0x00003fd0
        /*033c*/ 	.word	0x000000ff
        /*0340*/ 	.word	0x00000010
        /*0344*/ 	.short	0x010a
        /*0346*/ 	.byte	0x08
	.zero		1


	//   ....[17]....
        /*0348*/ 	.word	0x00004000
        /*034c*/ 	.word	0x000000ff
        /*0350*/ 	.word	0x00000010
        /*0354*/ 	.short	0x010a
        /*0356*/ 	.byte	0x08
	.zero		1


	//   ....[18]....
        /*0358*/ 	.word	0x000041e0
        /*035c*/ 	.word	0x000000ff
        /*0360*/ 	.word	0x00000020
        /*0364*/ 	.short	0x010a
        /*0366*/ 	.byte	0x08
	.zero		1


	//   ....[19]....
        /*0368*/ 	.word	0x00004200
        /*036c*/ 	.word	0x000000ff
        /*0370*/ 	.word	0x00000020
        /*0374*/ 	.short	0x010a
        /*0376*/ 	.byte	0x08
	.zero		1


	//   ....[20]....
        /*0378*/ 	.word	0x00005740
        /*037c*/ 	.word	0x000000ff
        /*0380*/ 	.word	0x00000018
        /*0384*/ 	.short	0x0101
        /*0386*/ 	.byte	0x08
	.zero		1


	//   ....[21]....
        /*0388*/ 	.word	0x00005810
        /*038c*/ 	.word	0x000000ff
        /*0390*/ 	.word	0x00000028
        /*0394*/ 	.short	0x0101
        /*0396*/ 	.byte	0x08
	.zero		1


	//   ....[22]....
        /*0398*/ 	.word	0x000062a0
        /*039c*/ 	.word	0x000000ff
        /*03a0*/ 	.word	0x00000010
        /*03a4*/ 	.short	0x010a
        /*03a6*/ 	.byte	0x08
	.zero		1


	//   ....[23]....
        /*03a8*/ 	.word	0x000062d0
        /*03ac*/ 	.word	0x000000ff
        /*03b0*/ 	.word	0x00000010
        /*03b4*/ 	.short	0x010a
        /*03b6*/ 	.byte	0x08
	.zero		1


	//   ....[24]....
        /*03b8*/ 	.word	0x000064a0
        /*03bc*/ 	.word	0x000000ff
        /*03c0*/ 	.word	0x00000020
        /*03c4*/ 	.short	0x010a
        /*03c6*/ 	.byte	0x08
	.zero		1


	//   ....[25]....
        /*03c8*/ 	.word	0x000064c0
        /*03cc*/ 	.word	0x000000ff
        /*03d0*/ 	.word	0x00000020
        /*03d4*/ 	.short	0x010a
        /*03d6*/ 	.byte	0x08
	.zero		1


	//   ....[26]....
        /*03d8*/ 	.word	0x00007a20
        /*03dc*/ 	.word	0x000000ff
        /*03e0*/ 	.word	0x00000018
        /*03e4*/ 	.short	0x0101
        /*03e6*/ 	.byte	0x08
	.zero		1


	//   ....[27]....
        /*03e8*/ 	.word	0x00007af0
        /*03ec*/ 	.word	0x000000ff
        /*03f0*/ 	.word	0x00000028
        /*03f4*/ 	.short	0x0101
        /*03f6*/ 	.byte	0x08
	.zero		1


	//   ....[28]....
        /*03f8*/ 	.word	0x000084f0
        /*03fc*/ 	.word	0x000000ff
        /*0400*/ 	.word	0x00000008
        /*0404*/ 	.short	0x0101
        /*0406*/ 	.byte	0x08
	.zero		1


	//   ....[29]....
        /*0408*/ 	.word	0x00008500
        /*040c*/ 	.word	0x000000ff
        /*0410*/ 	.word	0x00000020
        /*0414*/ 	.short	0x010a
        /*0416*/ 	.byte	0x08
	.zero		1


	//   ....[30]....
        /*0418*/ 	.word	0x00008520
        /*041c*/ 	.word	0x000000ff
        /*0420*/ 	.word	0x00000020
        /*0424*/ 	.short	0x010a
        /*0426*/ 	.byte	0x08
	.zero		1


	//   ....[31]....
        /*0428*/ 	.word	0x00008b50
        /*042c*/ 	.word	0x000000ff
        /*0430*/ 	.word	0x00000028
        /*0434*/ 	.short	0x0101
        /*0436*/ 	.byte	0x08
	.zero		1


	//   ....[32]....
        /*0438*/ 	.word	0x000092f0
        /*043c*/ 	.word	0x00000005
        /*0440*/ 	.word	0x00000018
        /*0444*/ 	.short	0x010a
        /*0446*/ 	.byte	0x3f
	.zero		1


	//   ....[33]....
        /*0448*/ 	.word	0x00009370
        /*044c*/ 	.word	0x00000005
        /*0450*/ 	.word	0x00000008
        /*0454*/ 	.short	0x010a
        /*0456*/ 	.byte	0x3f
	.zero		1


	//   ....[34]....
        /*0458*/ 	.word	0x000093f0
        /*045c*/ 	.word	0x00000007
        /*0460*/ 	.word	0x00000018
        /*0464*/ 	.short	0x010a
        /*0466*/ 	.byte	0x3f
	.zero		1


	//   ....[35]....
        /*0468*/ 	.word	0x00009460
        /*046c*/ 	.word	0x00000005
        /*0470*/ 	.word	0x00000028
        /*0474*/ 	.short	0x010a
        /*0476*/ 	.byte	0x3f
	.zero		1


	//   ....[36]....
        /*0478*/ 	.word	0x000094d0
        /*047c*/ 	.word	0x00000005
        /*0480*/ 	.word	0x00000028
        /*0484*/ 	.short	0x010a
        /*0486*/ 	.byte	0x3f
	.zero		1


	//   ....[37]....
        /*0488*/ 	.word	0x00009530
        /*048c*/ 	.word	0x00000005
        /*0490*/ 	.word	0x00000028
        /*0494*/ 	.short	0x010a
        /*0496*/ 	.byte	0x3f
	.zero		1


	//   ....[38]....
        /*0498*/ 	.word	0x00009590
        /*049c*/ 	.word	0x00000004
        /*04a0*/ 	.word	0x00000000
        /*04a4*/ 	.short	0x010a
        /*04a6*/ 	.byte	0x3f
	.zero		1


	//   ....[39]....
        /*04a8*/ 	.word	0x000095f0
        /*04ac*/ 	.word	0x00000004
        /*04b0*/ 	.word	0x00000010
        /*04b4*/ 	.short	0x010a
        /*04b6*/ 	.byte	0x3f
	.zero		1


	//   ....[40]....
        /*04b8*/ 	.word	0x00009660
        /*04bc*/ 	.word	0x0000000b
        /*04c0*/ 	.word	0x00000010
        /*04c4*/ 	.short	0x010a
        /*04c6*/ 	.byte	0x3f
	.zero		1


	//   ....[41]....
        /*04c8*/ 	.word	0x000096d0
        /*04cc*/ 	.word	0x0000000b
        /*04d0*/ 	.word	0x00000020
        /*04d4*/ 	.short	0x010a
        /*04d6*/ 	.byte	0x3f
	.zero		1


	//   ....[42]....
        /*04d8*/ 	.word	0x00009740
        /*04dc*/ 	.word	0x0000000b
        /*04e0*/ 	.word	0x00000010
        /*04e4*/ 	.short	0x010a
        /*04e6*/ 	.byte	0x3f
	.zero		1


	//   ....[43]....
        /*04e8*/ 	.word	0x000097b0
        /*04ec*/ 	.word	0x0000000b
        /*04f0*/ 	.word	0x00000020
        /*04f4*/ 	.short	0x010a
        /*04f6*/ 	.byte	0x3f
	.zero		1


	//   ....[44]....
        /*04f8*/ 	.word	0x00009820
        /*04fc*/ 	.word	0x00000007
        /*0500*/ 	.word	0x00000020
        /*0504*/ 	.short	0x010a
        /*0506*/ 	.byte	0x3f
	.zero		1


	//----- nvinfo : EIATTR_NUM_MBARRIERS
	.align		4
.L_59:
        /*0508*/ 	.byte	0x03, 0x38
        /*050a*/ 	.short	0x0006


	//----- nvinfo : EIATTR_EXIT_INSTR_OFFSETS
	.align		4
        /*050c*/ 	.byte	0x04, 0x1c
        /*050e*/ 	.short	(.L_61 - .L_60)


	//   ....[0]....
.L_60:
        /*0510*/ 	.word	0x00000430


	//   ....[1]....
        /*0514*/ 	.word	0x000014e0


	//   ....[2]....
        /*0518*/ 	.word	0x00001510


	//   ....[3]....
        /*051c*/ 	.word	0x00002050


	//   ....[4]....
        /*0520*/ 	.word	0x00009160


	//   ....[5]....
        /*0524*/ 	.word	0x000092b0


	//----- nvinfo : EIATTR_REQNTID
	.align		4
.L_61:
        /*0528*/ 	.byte	0x04, 0x10
        /*052a*/ 	.short	(.L_63 - .L_62)
.L_62:
        /*052c*/ 	.word	0x00000180
        /*0530*/ 	.word	0x00000001
        /*0534*/ 	.word	0x00000001


	//----- nvinfo : EIATTR_CBANK_PARAM_SIZE
	.align		4
.L_63:
        /*0538*/ 	.byte	0x03, 0x19
        /*053a*/ 	.short	0x02cc


	//----- nvinfo : EIATTR_PARAM_CBANK
	.align		4
        /*053c*/ 	.byte	0x04, 0x0a
        /*053e*/ 	.short	(.L_65 - .L_64)
	.align		4
.L_64:
        /*0540*/ 	.word	index@(.nv.constant0.kernel_cutlass_kernel_flash_attncuteflash_fwd_sm90FlashAttentionForwardSm90_object_at__tensor0000o1961211101213_tensor0000o9611101213_tensor0000o9611101213_tensor0000o1961211101213_tensor_0)
        /*0544*/ 	.short	0x0210
        /*0546*/ 	.short	0x02cc


	//----- nvinfo : EIATTR_SW_WAR
	.align		4
.L_65:
        /*0548*/ 	.byte	0x04, 0x36
        /*054a*/ 	.short	(.L_67 - .L_66)
.L_66:
        /*054c*/ 	.word	0x00000008
.L_67:


//--------------------- .nv.callgraph             --------------------------
	.section	.nv.callgraph,"",@"SHT_CUDA_CALLGRAPH"
	.align	4
	.sectionentsize	8
	.align		4
        /*0000*/ 	.word	0x00000000
	.align		4
        /*0004*/ 	.word	0xffffffff
	.align		4
        /*0008*/ 	.word	0x00000000
	.align		4
        /*000c*/ 	.word	0xfffffffe
	.align		4
        /*0010*/ 	.word	0x00000000
	.align		4
        /*0014*/ 	.word	0xfffffffd
	.align		4
        /*0018*/ 	.word	0x00000000
	.align		4
        /*001c*/ 	.word	0xfffffffc


//--------------------- .text.kernel_cutlass_kernel_flash_attncuteflash_fwd_sm90FlashAttentionForwardSm90_object_at__tensor0000o1961211101213_tensor0000o9611101213_tensor0000o9611101213_tensor0000o1961211101213_tensor_0 --------------------------
	.section	.text.kernel_cutlass_kernel_flash_attncuteflash_fwd_sm90FlashAttentionForwardSm90_object_at__tensor0000o1961211101213_tensor0000o9611101213_tensor0000o9611101213_tensor0000o1961211101213_tensor_0,"ax",@progbits
	.sectionflags	@"SHF_BARRIERS=16"
	.align	128
        .global         kernel_cutlass_kernel_flash_attncuteflash_fwd_sm90FlashAttentionForwardSm90_object_at__tensor0000o1961211101213_tensor0000o9611101213_tensor0000o9611101213_tensor0000o1961211101213_tensor_0
        .type           kernel_cutlass_kernel_flash_attncuteflash_fwd_sm90FlashAttentionForwardSm90_object_at__tensor0000o1961211101213_tensor0000o9611101213_tensor0000o9611101213_tensor0000o1961211101213_tensor_0,@function
        .size           kernel_cutlass_kernel_flash_attncuteflash_fwd_sm90FlashAttentionForwardSm90_object_at__tensor0000o1961211101213_tensor0000o9611101213_tensor0000o9611101213_tensor0000o1961211101213_tensor_0,(.L_x_46 - kernel_cutlass_kernel_flash_attncuteflash_fwd_sm90FlashAttentionForwardSm90_object_at__tensor0000o1961211101213_tensor0000o9611101213_tensor0000o9611101213_tensor0000o1961211101213_tensor_0)
        .other          kernel_cutlass_kernel_flash_attncuteflash_fwd_sm90FlashAttentionForwardSm90_object_at__tensor0000o1961211101213_tensor0000o9611101213_tensor0000o9611101213_tensor0000o1961211101213_tensor_0,@"STO_CUDA_ENTRY STV_DEFAULT"
kernel_cutlass_kernel_flash_attncuteflash_fwd_sm90FlashAttentionForwardSm90_object_at__tensor0000o1961211101213_tensor0000o9611101213_tensor0000o9611101213_tensor0000o1961211101213_tensor_0:
.text.kernel_cutlass_kernel_flash_attncuteflash_fwd_sm90FlashAttentionForwardSm90_object_at__tensor0000o1961211101213_tensor0000o9611101213_tensor0000o9611101213_tensor0000o1961211101213_tensor_0:
[----:B------:R-:W1:Y:S01]  /*0000*/  LDC R1, c[0x0][0x28] ;  /* 0x00000a00ff017b82 */ /* 0x000e620000000800 */
[----:B------:R-:W2:Y:S02]  /*0010*/  S2R R7, SR_TID.X ;  /* 0x0000000000077919 */ /* 0x000ea40000002100 */
[----:B--2---:R-:W-:-:S04]  /*0020*/  SHF.R.U32.HI R0, RZ, 0x5, R7 ;  /* 0x00000005ff007819 */ /* 0x004fc80000011607 */
[----:B------:R-:W-:-:S13]  /*0030*/  ISETP.NE.AND P0, PT, R0, RZ, PT ;  /* 0x000000ff0000720c */ /* 0x000fda0003f05270 */
[----:B-1----:R-:W-:Y:S05]  /*0040*/  @P0 BRA `(.L_x_0) ;  /* 0x0000000000700947 */ /* 0x002fea0003800000 */
[----:B------:R-:W1:Y:S01]  /*0050*/  S2UR UR8, SR_CgaCtaId ;  /* 0x00000000000879c3 */ /* 0x000e620000008800 */
[----:B------:R-:W-:Y:S01]  /*0060*/  ULDC.64 UR10, c[0x0][0x198] ;  /* 0x00006600000a7ab9 */ /* 0x000fe20000000a00 */
[----:B------:R-:W-:Y:S01]  /*0070*/  UMOV UR4, 0x400 ;  /* 0x0000040000047882 */ /* 0x000fe20000000000 */
[----:B------:R-:W-:Y:S02]  /*0080*/  UIADD3 UR12, UP0, UR10, 0x70, URZ ;  /* 0x000000700a0c7890 */ /* 0x000fe4000ff1e03f */
[----:B------:R-:W-:Y:S02]  /*0090*/  UIADD3 UR14, UP1, UR10, 0xf0, URZ ;  /* 0x000000f00a0e7890 */ /* 0x000fe4000ff3e03f */
[----:B------:R-:W-:Y:S01]  /*00a0*/  UIADD3 UR16, UP2, UR10, 0x170, URZ ;  /* 0x000001700a107890 */ /* 0x000fe2000ff5e03f */
[----:B------:R-:W-:Y:S01]  /*00b0*/  UMOV UR5, 0x1 ;  /* 0x0000000100057882 */ /* 0x000fe20000000000 */
[----:B------:R-:W-:Y:S01]  /*00c0*/  UIADD3 UR10, UP3, UR10, 0x1f0, URZ ;  /* 0x000001f00a0a7890 */ /* 0x000fe2000ff7e03f */
[----:B------:R-:W-:Y:S01]  /*00d0*/  UMOV UR6, 0x8 ;  /* 0x0000000800067882 */ /* 0x000fe20000000000 */
[----:B------:R-:W-:-:S02]  /*00e0*/  UIADD3.X UR13, URZ, UR11, URZ, UP0, !UPT ;  /* 0x0000000b3f0d7290 */ /* 0x000fc400087fe43f */
[----:B------:R-:W-:-:S04]  /*00f0*/  UIADD3 UR6, -UR6, 0x100000, URZ ;  /* 0x0010000006067890 */ /* 0x000fc8000fffe13f */
[----:B------:R-:W-:Y:S02]  /*0100*/  USHF.L.U32 UR7, UR6, 0xb, URZ ;  /* 0x0000000b06077899 */ /* 0x000fe4000800063f */
[----:B------:R-:W-:Y:S02]  /*0110*/  USHF.L.U32 UR6, UR6, 0x1, URZ ;  /* 0x0000000106067899 */ /* 0x000fe4000800063f */
[----:B------:R-:W-:Y:S02]  /*0120*/  UIADD3.X UR15, URZ, UR11, URZ, UP1, !UPT ;  /* 0x0000000b3f0f7290 */ /* 0x000fe40008ffe43f */
[----:B------:R-:W-:Y:S02]  /*0130*/  UIADD3.X UR17, URZ, UR11, URZ, UP2, !UPT ;  /* 0x0000000b3f117290 */ /* 0x000fe400097fe43f */
[----:B------:R-:W-:Y:S01]  /*0140*/  UIADD3.X UR11, URZ, UR11, URZ, UP3, !UPT ;  /* 0x0000000b3f0b7290 */ /* 0x000fe20009ffe43f */
[----:B------:R2:W-:Y:S01]  /*0150*/  UTMACCTL.PF [UR12] ;  /* 0x000000000c0079b9 */ /* 0x0005e20008040000 */
[----:B-1----:R-:W-:-:S02]  /*0160*/  ULEA UR8, UR8, UR4, 0x18 ;  /* 0x0000000408087291 */ /* 0x002fc4000f8ec03f */
[----:B------:R-:W-:-:S04]  /*0170*/  UIADD3 UR4, -UR5, 0x100000, URZ ;  /* 0x0010000005047890 */ /* 0x000fc8000fffe13f */
[----:B------:R-:W-:Y:S02]  /*0180*/  USHF.L.U32 UR5, UR4, 0xb, URZ ;  /* 0x0000000b04057899 */ /* 0x000fe4000800063f */
[----:B------:R-:W-:Y:S01]  /*0190*/  USHF.L.U32 UR4, UR4, 0x1, URZ ;  /* 0x0000000104047899 */ /* 0x000fe2000800063f */
[----:B------:R2:W-:Y:S01]  /*01a0*/  UTMACCTL.PF [UR14] ;  /* 0x000000000e0079b9 */ /* 0x0005e20008040000 */
[----:B------:R2:W-:Y:S01]  /*01b0*/  UTMACCTL.PF [UR16] ;  /* 0x00000000100079b9 */ /* 0x0005e20008040000 */
[----:B------:R2:W-:Y:S01]  /*01c0*/  UTMACCTL.PF [UR10] ;  /* 0x000000000a0079b9 */ /* 0x0005e20008040000 */
[----:B------:R-:W1:Y:S08]  /*01d0*/  FENCE.VIEW.ASYNC.S ;  /* 0x00000000000073c6 */ /* 0x000e700000000000 */
[----:B-1----:R2:W1:Y:S01]  /*01e0*/  SYNCS.EXCH.64 URZ, [UR8], UR4 ;  /* 0x00000004083f75b2 */ /* 0x0024620008000100 */
[----:B------:R2:W3:Y:S02]  /*01f0*/  SYNCS.EXCH.64 URZ, [UR8+0x8], UR6 ;  /* 0x00000806083f75b2 */ /* 0x0004e40008000100 */
[----:B--2---:R-:W-:Y:S01]  /*0200*/  NOP ;  /* 0x0000000000007918 */ /* 0x004fe20000000000 */
.L_x_0:
[----:B------:R-:W-:Y:S05]  /*0210*/  @P0 BRA `(.L_x_1) ;  /* 0x0000000000440947 */ /* 0x000fea0003800000 */
[----:B------:R-:W2:Y:S01]  /*0220*/  S2UR UR5, SR_CgaCtaId ;  /* 0x00000000000579c3 */ /* 0x000ea20000008800 */
[----:B------:R-:W-:Y:S01]  /*0230*/  UMOV UR4, 0x400 ;  /* 0x0000040000047882 */ /* 0x000fe20000000000 */
[----:B------:R-:W-:Y:S01]  /*0240*/  UMOV UR6, 0x1 ;  /* 0x0000000100067882 */ /* 0x000fe20000000000 */
[----:B------:R-:W-:Y:S01]  /*0250*/  UMOV UR7, 0x8 ;  /* 0x0000000800077882 */ /* 0x000fe20000000000 */
[----:B--2---:R-:W-:Y:S02]  /*0260*/  ULEA UR8, UR5, UR4, 0x18 ;  /* 0x0000000405087291 */ /* 0x004fe4000f8ec03f */
[----:B------:R-:W-:-:S04]  /*0270*/  UIADD3 UR4, -UR6, 0x100000, URZ ;  /* 0x0010000006047890 */ /* 0x000fc8000fffe13f */
[----:B------:R-:W-:Y:S02]  /*0280*/  USHF.L.U32 UR5, UR4, 0xb, URZ ;  /* 0x0000000b04057899 */ /* 0x000fe4000800063f */
[----:B------:R-:W-:Y:S02]  /*0290*/  USHF.L.U32 UR4, UR4, 0x1, URZ ;  /* 0x0000000104047899 */ /* 0x000fe4000800063f */
[----:B------:R-:W-:-:S04]  /*02a0*/  UIADD3 UR6, -UR7, 0x100000, URZ ;  /* 0x0010000007067890 */ /* 0x000fc8000fffe13f */
[----:B------:R-:W-:Y:S02]  /*02b0*/  USHF.L.U32 UR7, UR6, 0xb, URZ ;  /* 0x0000000b06077899 */ /* 0x000fe4000800063f */
[----:B------:R-:W-:Y:S01]  /*02c0*/  USHF.L.U32 UR6, UR6, 0x1, URZ ;  /* 0x0000000106067899 */ /* 0x000fe2000800063f */
[----:B------:R-:W2:Y:S03]  /*02d0*/  FENCE.VIEW.ASYNC.S ;  /* 0x00000000000073c6 */ /* 0x000ea60000000000 */
[----:B--2---:R2:W4:Y:S08]  /*02e0*/  SYNCS.EXCH.64 URZ, [UR8+0x10], UR4 ;  /* 0x00001004083f75b2 */ /* 0x0045300008000100 */
[----:B------:R2:W5:Y:S01]  /*02f0*/  SYNCS.EXCH.64 URZ, [UR8+0x18], UR6 ;  /* 0x00001806083f75b2 */ /* 0x0005620008000100 */
[----:B------:R2:W3:Y:S01]  /*0300*/  SYNCS.EXCH.64 URZ, [UR8+0x20], UR4 ;  /* 0x00002004083f75b2 */ /* 0x0004e20008000100 */
[----:B------:R2:W1:Y:S01]  /*0310*/  SYNCS.EXCH.64 URZ, [UR8+0x28], UR6 ;  /* 0x00002806083f75b2 */ /* 0x0004620008000100 */
[----:B------:R-:W-:Y:S01]  /*0320*/  NOP ;  /* 0x0000000000007918 */ /* 0x000fe20000000000 */
.L_x_1:
[----:B------:R-:W-:Y:S01]  /*0330*/  ISETP.GT.AND P0, PT, R0, 0x3, PT ;  /* 0x000000030000780c */ /* 0x000fe20003f04270 */
[----:B------:R-:W-:Y:S01]  /*0340*/  NOP ;  /* 0x0000000000007918 */ /* 0x000fe20000000000 */
[----:B------:R-:W-:Y:S01]  /*0350*/  ULDC.U8 UR9, c[0x0][0x4a4] ;  /* 0x0001290000097ab9 */ /* 0x000fe20000000000 */
[----:B------:R-:W-:Y:S01]  /*0360*/  ULDC.U8 UR12, c[0x0][0x4a5] ;  /* 0x00012940000c7ab9 */ /* 0x000fe20000000000 */
[----:B------:R-:W-:Y:S01]  /*0370*/  ULDC.U8 UR10, c[0x0][0x4b0] ;  /* 0x00012c00000a7ab9 */ /* 0x000fe20000000000 */
[----:B------:R-:W-:Y:S01]  /*0380*/  ULDC.U8 UR11, c[0x0][0x4b1] ;  /* 0x00012c40000b7ab9 */ /* 0x000fe20000000000 */
[----:B------:R-:W-:Y:S01]  /*0390*/  ULDC.U8 UR17, c[0x0][0x4bd] ;  /* 0x00012f4000117ab9 */ /* 0x000fe20000000000 */
[----:B------:R-:W-:Y:S01]  /*03a0*/  ULDC.U8 UR13, c[0x0][0x4c8] ;  /* 0x00013200000d7ab9 */ /* 0x000fe20000000000 */
[----:B------:R-:W-:Y:S01]  /*03b0*/  ULDC.U8 UR16, c[0x0][0x4c9] ;  /* 0x0001324000107ab9 */ /* 0x000fe20000000000 */
[----:B------:R-:W-:Y:S01]  /*03c0*/  ULDC.U8 UR18, c[0x0][0x4bc] ;  /* 0x00012f0000127ab9 */ /* 0x000fe20000000000 */
[----:B------:R-:W-:Y:S01]  /*03d0*/  LOP3.LUT R2, R7, 0x1f, RZ, 0xc0, !PT ;  /* 0x0000001f07027812 */ /* 0x000fe200078ec0ff */
[----:B-1-345:R-:W-:Y:S06]  /*03e0*/  BAR.SYNC.DEFER_BLOCKING 0x0 ;  /* 0x0000000000007b1d */ /* 0x03afec0000010000 */
[----:B------:R-:W-:Y:S05]  /*03f0*/  @P0 BRA `(.L_x_2) ;  /* 0x0000001000480947 */ /* 0x000fea0003800000 */
[----:B------:R-:W-:-:S08]  /*0400*/  NOP ;  /* 0x0000000000007918 */ /* 0x000fd00000000000 */
[----:B------:R-:W1:-:S00]  /*0410*/  USETMAXREG.DEALLOC.CTAPOOL 0x18 ;  /* 0x00000018000079c8 */ /* 0x000e4000080e0500 */
[----:B-1----:R-:W-:-:S13]  /*0420*/  LOP3.LUT P0, RZ, R0, 0x3, RZ, 0xc0, !PT ;  /* 0x0000000300ff7812 */ /* 0x002fda000780c0ff */
[----:B--2---:R-:W-:Y:S05]  /*0430*/  @P0 EXIT ;  /* 0x000000000000094d */ /* 0x004fea0003800000 */
[----:B------:R-:W1:Y:S01]  /*0440*/  S2UR UR19, SR_CTAID.X ;  /* 0x00000000001379c3 */ /* 0x000e620000002500 */
[----:B------:R-:W-:Y:S01]  /*0450*/  ULDC UR4, c[0x0][0x4b8] ;  /* 0x00012e0000047ab9 */ /* 0x000fe20000000800 */
[----:B------:R-:W-:Y:S01]  /*0460*/  ULDC.64 UR14, c[0x0][0x4a8] ;  /* 0x00012a00000e7ab9 */ /* 0x000fe20000000a00 */
[----:B------:R-:W-:Y:S01]  /*0470*/  ULDC.64 UR20, c[0x0][0x498] ;  /* 0x0001260000147ab9 */ /* 0x000fe20000000a00 */
[----:B------:R-:W-:-:S04]  /*0480*/  IMAD.MOV.U32 R2, RZ, RZ, 0x1 ;  /* 0x00000001ff027424 */ /* 0x000fc800078e00ff */
[----:B------:R-:W2:Y:S01]  /*0490*/  LDC R0, c[0x0][0x488] ;  /* 0x00012200ff007b82 */ /* 0x000ea20000000800 */
[----:B-1----:R-:W-:-:S04]  /*04a0*/  UIMAD.WIDE.U32 UR4, UR19, UR4, URZ ;  /* 0x00000004130472a5 */ /* 0x002fc8000f8e003f */
[----:B------:R-:W-:-:S04]  /*04b0*/  UIADD3 UR4, -UR5, UR19, URZ ;  /* 0x0000001305047290 */ /* 0x000fc8000fffe13f */
[----:B------:R-:W-:Y:S01]  /*04c0*/  USHF.R.U32.HI UR4, URZ, UR18, UR4 ;  /* 0x000000123f047299 */ /* 0x000fe20008011604 */
[----:B--2---:R-:W-:-:S03]  /*04d0*/  ISETP.LE.AND P0, PT, R0, UR19, PT ;  /* 0x0000001300007c0c */ /* 0x004fc6000bf03270 */
[----:B------:R-:W-:-:S04]  /*04e0*/  UIADD3 UR4, UR5, UR4, URZ ;  /* 0x0000000405047290 */ /* 0x000fc8000fffe03f */
[----:B------:R-:W-:-:S03]  /*04f0*/  USHF.R.U32.HI UR6, URZ, UR17, UR4 ;  /* 0x000000113f067299 */ /* 0x000fc60008011604 */
[----:B------:R-:W-:Y:S01]  /*0500*/  ULDC UR4, c[0x0][0x4cc] ;  /* 0x0001330000047ab9 */ /* 0x000fe20000000800 */
[----:B------:R-:W-:Y:S02]  /*0510*/  UIADD3 UR7, -UR6, URZ, URZ ;  /* 0x0000003f06077290 */ /* 0x000fe4000fffe13f */
[----:B------:R-:W-:-:S03]  /*0520*/  UISETP.GE.AND UP0, UPT, UR6, UR4, UPT ;  /* 0x000000040600728c */ /* 0x000fc6000bf06270 */
[----:B------:R-:W-:Y:S01]  /*0530*/  ULDC UR4, c[0x0][0x4b4] ;  /* 0x00012d0000047ab9 */ /* 0x000fe20000000800 */
[----:B------:R-:W-:Y:S02]  /*0540*/  USEL UR8, UR10, UR13, !UP0 ;  /* 0x0000000d0a087287 */ /* 0x000fe4000c000000 */
[----:B------:R-:W-:Y:S02]  /*0550*/  UIMAD UR7, UR7, UR4, UR19 ;  /* 0x00000004070772a4 */ /* 0x000fe4000f8e0213 */
[----:B------:R-:W-:-:S03]  /*0560*/  ULOP3.LUT UR8, UR8, 0xff, URZ, 0xc0, !UPT ;  /* 0x000000ff08087892 */ /* 0x000fc6000f8ec03f */
[----:B------:R-:W-:Y:S01]  /*0570*/  @UP0 ULDC UR15, c[0x0][0x4c4] ;  /* 0x00013100000f0ab9 */ /* 0x000fe20000000800 */
[----:B------:R-:W-:Y:S01]  /*0580*/  @UP0 ULDC UR14, c[0x0][0x4c0] ;  /* 0x00013000000e0ab9 */ /* 0x000fe20000000800 */
[----:B------:R-:W-:Y:S02]  /*0590*/  UIMAD.WIDE.U32 UR4, UR7, UR15, URZ ;  /* 0x0000000f070472a5 */ /* 0x000fe4000f8e003f */
[----:B------:R-:W-:Y:S02]  /*05a0*/  USEL UR4, UR11, UR16, !UP0 ;  /* 0x000000100b047287 */ /* 0x000fe4000c000000 */
[----:B------:R-:W-:Y:S02]  /*05b0*/  UIADD3 UR15, UR7, -UR5, URZ ;  /* 0x80000005070f7290 */ /* 0x000fe4000fffe03f */
[----:B------:R-:W-:Y:S02]  /*05c0*/  ULOP3.LUT UR4, UR4, 0xff, URZ, 0xc0, !UPT ;  /* 0x000000ff04047892 */ /* 0x000fe4000f8ec03f */
[----:B------:R-:W-:-:S04]  /*05d0*/  USHF.R.U32.HI UR8, URZ, UR8, UR15 ;  /* 0x000000083f087299 */ /* 0x000fc8000801160f */
[----:B------:R-:W-:-:S04]  /*05e0*/  UIADD3 UR8, UR5, UR8, URZ ;  /* 0x0000000805087290 */ /* 0x000fc8000fffe03f */
[----:B------:R-:W-:-:S04]  /*05f0*/  USHF.R.U32.HI UR4, URZ, UR4, UR8 ;  /* 0x000000043f047299 */ /* 0x000fc80008011608 */
[----:B------:R-:W-:-:S04]  /*0600*/  UIADD3 UR5, -UR4, URZ, URZ ;  /* 0x0000003f04057290 */ /* 0x000fc8000fffe13f */
[----:B------:R-:W-:-:S04]  /*0610*/  UIMAD UR14, UR14, UR5, UR7 ;  /* 0x000000050e0e72a4 */ /* 0x000fc8000f8e0207 */
[----:B------:R-:W-:-:S03]  /*0620*/  UIMAD UR14, UR6, UR20, UR14 ;  /* 0x00000014060e72a4 */ /* 0x000fc6000f8e020e */
[----:B------:R-:W-:Y:S02]  /*0630*/  ULDC UR6, c[0x0][0x4a0] ;  /* 0x0001280000067ab9 */ /* 0x000fe40000000800 */
[----:B------:R-:W-:-:S04]  /*0640*/  UIMAD.WIDE.U32 UR6, UR14, UR6, URZ ;  /* 0x000000060e0672a5 */ /* 0x000fc8000f8e003f */
[----:B------:R-:W-:-:S04]  /*0650*/  UIADD3 UR5, UR14, -UR7, URZ ;  /* 0x800000070e057290 */ /* 0x000fc8000fffe03f */
[----:B------:R-:W-:-:S04]  /*0660*/  USHF.R.U32.HI UR5, URZ, UR9, UR5 ;  /* 0x000000093f057299 */ /* 0x000fc80008011605 */
[----:B------:R-:W-:-:S04]  /*0670*/  UIADD3 UR5, UR7, UR5, URZ ;  /* 0x0000000507057290 */ /* 0x000fc8000fffe03f */
[----:B------:R-:W-:-:S04]  /*0680*/  USHF.R.U32.HI UR29, URZ, UR12, UR5 ;  /* 0x0000000c3f1d7299 */ /* 0x000fc80008011605 */
[----:B------:R-:W-:-:S04]  /*0690*/  UIADD3 UR28, -UR29, URZ, URZ ;  /* 0x0000003f1d1c7290 */ /* 0x000fc8000fffe13f */
[----:B------:R-:W-:Y:S01]  /*06a0*/  UIMAD UR28, UR28, UR21, UR14 ;  /* 0x000000151c1c72a4 */ /* 0x000fe2000f8e020e */
[----:B------:R-:W-:Y:S11]  /*06b0*/  @P0 BRA `(.L_x_3) ;  /* 0x0000000c006c0947 */ /* 0x000ff60003800000 */
[----:B------:R-:W1:Y:S01]  /*06c0*/  S2UR UR5, SR_CgaCtaId ;  /* 0x00000000000579c3 */ /* 0x000e620000008800 */
[----:B------:R-:W-:Y:S01]  /*06d0*/  UMOV UR41, 0x400 ;  /* 0x0000040000297882 */ /* 0x000fe20000000000 */
[----:B------:R-:W-:Y:S01]  /*06e0*/  IMAD.MOV.U32 R0, RZ, RZ, -0x80000000 ;  /* 0x80000000ff007424 */ /* 0x000fe200078e00ff */
[----:B------:R-:W-:Y:S01]  /*06f0*/  ULDC UR23, c[0x0][0x48c] ;  /* 0x0001230000177ab9 */ /* 0x000fe20000000800 */
[----:B------:R-:W-:Y:S01]  /*0700*/  ULDC UR13, c[0x0][0x21c] ;  /* 0x00008700000d7ab9 */ /* 0x000fe20000000800 */
[----:B------:R-:W-:Y:S01]  /*0710*/  ULDC UR10, c[0x0][0x210] ;  /* 0x00008400000a7ab9 */ /* 0x000fe20000000800 */
[----:B------:R-:W-:Y:S02]  /*0720*/  UIADD3 UR12, UR13, -0x1, URZ ;  /* 0xffffffff0d0c7890 */ /* 0x000fe4000fffe03f */
[----:B------:R-:W-:Y:S02]  /*0730*/  UIADD3 UR10, UR13, -UR10, URZ ;  /* 0x8000000a0d0a7290 */ /* 0x000fe4000fffe03f */
[----:B------:R-:W-:-:S02]  /*0740*/  USHF.R.S32.HI UR19, URZ, 0x1f, UR12 ;  /* 0x0000001f3f137899 */ /* 0x000fc4000801140c */
[----:B------:R-:W-:Y:S02]  /*0750*/  UIADD3 UR11, -UR13, URZ, URZ ;  /* 0x0000003f0d0b7290 */ /* 0x000fe4000fffe13f */
[----:B------:R-:W-:Y:S02]  /*0760*/  ULEA.HI UR19, UR19, UR12, URZ, 0x7 ;  /* 0x0000000c13137291 */ /* 0x000fe4000f8f383f */
[----:B------:R-:W-:Y:S02]  /*0770*/  USHF.R.S32.HI UR11, URZ, 0x1f, UR11 ;  /* 0x0000001f3f0b7899 */ /* 0x000fe4000801140b */
[----:B------:R-:W-:Y:S02]  /*0780*/  UISETP.GT.AND UP4, UPT, UR13, URZ, UPT ;  /* 0x0000003f0d00728c */ /* 0x000fe4000bf84270 */
[----:B------:R-:W-:Y:S01]  /*0790*/  ULEA.HI UR13, UR11, -UR13, URZ, 0x7 ;  /* 0x8000000d0b0d7291 */ /* 0x000fe2000f8f383f */
[----:B------:R-:W-:Y:S01]  /*07a0*/  UMOV UR24, 0x0 ;  /* 0x0000000000187882 */ /* 0x000fe20000000000 */
[----:B------:R-:W-:Y:S01]  /*07b0*/  UMOV UR25, 0x1 ;  /* 0x0000000100197882 */ /* 0x000fe20000000000 */
[----:B-1----:R-:W-:-:S02]  /*07c0*/  ULEA UR41, UR5, UR41, 0x18 ;  /* 0x0000002905297291 */ /* 0x002fc4000f8ec03f */
[----:B------:R-:W-:Y:S02]  /*07d0*/  UIADD3 UR5, -UR4, UR23, URZ ;  /* 0x0000001704057290 */ /* 0x000fe4000fffe13f */
[----:B------:R-:W-:Y:S02]  /*07e0*/  USHF.R.S32.HI UR13, URZ, 0x7, UR13 ;  /* 0x000000073f0d7899 */ /* 0x000fe4000801140d */
[----:B------:R-:W-:Y:S01]  /*07f0*/  ULEA UR5, UR5, UR10, 0x7 ;  /* 0x0000000a05057291 */ /* 0x000fe2000f8e383f */
[----:B------:R-:W-:Y:S02]  /*0800*/  ULDC.64 UR14, c[0x0][0x198] ;  /* 0x00006600000e7ab9 */ /* 0x000fe40000000a00 */
[----:B------:R-:W1:Y:S01]  /*0810*/  SYNCS.PHASECHK.TRANS64.TRYWAIT P0, [UR41+0x18], R0 ;  /* 0x00001800ff0075a7 */ /* 0x000e620008000169 */
[----:B------:R-:W-:Y:S02]  /*0820*/  UIADD3 UR20, -UR5, URZ, URZ ;  /* 0x0000003f05147290 */ /* 0x000fe4000fffe13f */
[----:B------:R-:W-:-:S02]  /*0830*/  UIADD3 UR10, UR5, -0x1, URZ ;  /* 0xffffffff050a7890 */ /* 0x000fc4000fffe03f */
[----:B------:R-:W-:Y:S02]  /*0840*/  USHF.R.S32.HI UR12, URZ, 0x1f, UR20 ;  /* 0x0000001f3f0c7899 */ /* 0x000fe40008011414 */
[----:B------:R-:W-:Y:S02]  /*0850*/  USHF.R.S32.HI UR11, URZ, 0x1f, UR10 ;  /* 0x0000001f3f0b7899 */ /* 0x000fe4000801140a */
[----:B------:R-:W-:Y:S02]  /*0860*/  ULEA.HI UR12, UR12, -UR5, URZ, 0x7 ;  /* 0x800000050c0c7291 */ /* 0x000fe4000f8f383f */
[----:B------:R-:W-:Y:S02]  /*0870*/  ULEA.HI UR11, UR11, UR10, URZ, 0x7 ;  /* 0x0000000a0b0b7291 */ /* 0x000fe4000f8f383f */
[----:B------:R-:W-:Y:S01]  /*0880*/  USHF.R.S32.HI UR12, URZ, 0x7, UR12 ;  /* 0x000000073f0c7899 */ /* 0x000fe2000801140c */
[----:B------:R-:W-:Y:S01]  /*0890*/  ULDC.64 UR8, c[0x0][0x198] ;  /* 0x0000660000087ab9 */ /* 0x000fe20000000a00 */
[----:B------:R-:W-:Y:S01]  /*08a0*/  ULDC.64 UR6, c[0x0][0x198] ;  /* 0x0000660000067ab9 */ /* 0x000fe20000000a00 */
[----:B------:R-:W-:-:S02]  /*08b0*/  @UP4 UIMAD.WIDE UR16, UR19, 0x2000000, UR24 ;  /* 0x02000000131048a5 */ /* 0x000fc4000f8e0218 */
[----:B------:R-:W-:Y:S02]  /*08c0*/  UIADD3 UR19, -UR13, URZ, URZ ;  /* 0x0000003f0d137290 */ /* 0x000fe4000fffe13f */
[----:B------:R-:W-:Y:S01]  /*08d0*/  UIADD3 UR22, -UR12, URZ, URZ ;  /* 0x0000003f0c167290 */ /* 0x000fe2000fffe13f */
[----:B------:R-:W-:Y:S01]  /*08e0*/  UMOV UR18, URZ ;  /* 0x0000003f00127c82 */ /* 0x000fe20008000000 */
[----:B------:R-:W-:Y:S02]  /*08f0*/  UIADD3 UR32, UP2, UR14, 0xf0, URZ ;  /* 0x000000f00e207890 */ /* 0x000fe4000ff5e03f */
[----:B------:R-:W-:Y:S02]  /*0900*/  UIADD3 UR26, UP1, UR8, 0xf0, URZ ;  /* 0x000000f0081a7890 */ /* 0x000fe4000ff3e03f */
[----:B------:R-:W-:Y:S02]  /*0910*/  UIADD3 UR30, UP0, UR6, 0xf0, URZ ;  /* 0x000000f0061e7890 */ /* 0x000fe4000ff1e03f */
[----:B------:R-:W-:-:S02]  /*0920*/  ULEA.HI.SX32 UR11, UR11, 0x1, 0x19 ;  /* 0x000000010b0b7891 */ /* 0x000fc4000f8fca3f */
[----:B------:R-:W-:Y:S01]  /*0930*/  UISETP.GT.AND UP3, UPT, UR5, URZ, UPT ;  /* 0x0000003f0500728c */ /* 0x000fe2000bf64270 */
[----:B------:R-:W-:Y:S01]  /*0940*/  UMOV UR20, UR28 ;  /* 0x0000001c00147c82 */ /* 0x000fe20008000000 */
[----:B------:R-:W-:Y:S01]  /*0950*/  UMOV UR21, UR29 ;  /* 0x0000001d00157c82 */ /* 0x000fe20008000000 */
[----:B------:R-:W-:Y:S01]  /*0960*/  UMOV UR10, 0x20 ;  /* 0x00000020000a7882 */ /* 0x000fe20000000000 */
[----:B------:R-:W-:Y:S01]  /*0970*/  UMOV UR12, UR28 ;  /* 0x0000001c000c7c82 */ /* 0x000fe20008000000 */
[----:B------:R-:W-:Y:S01]  /*0980*/  UMOV UR13, UR29 ;  /* 0x0000001d000d7c82 */ /* 0x000fe20008000000 */
[----:B-1----:R-:W-:Y:S05]  /*0990*/  @!P0 BRA `(.L_x_4) ;  /* 0x0000008800488947 */ /* 0x002fea0003800000 */
.L_x_29:
[----:B------:R-:W-:Y:S01]  /*09a0*/  @!UP3 UMOV UR11, UR22 ;  /* 0x00000016000bbc82 */ /* 0x000fe20008000000 */
[----:B------:R-:W-:Y:S01]  /*09b0*/  @UP4 UMOV UR19, UR17 ;  /* 0x0000001100134c82 */ /* 0x000fe20008000000 */
[----:B------:R-:W-:Y:S01]  /*09c0*/  ELECT P0, URZ, PT ;  /* 0x00000000003f782f */ /* 0x000fe20003800000 */
[----:B------:R-:W-:Y:S02]  /*09d0*/  UISETP.LT.AND UP3, UPT, UR11, UR19, UPT ;  /* 0x000000130b00728c */ /* 0x000fe4000bf61270 */
[----:B------:R-:W-:Y:S02]  /*09e0*/  UIADD3.X UR33, URZ, UR15, URZ, UP2, !UPT ;  /* 0x0000000f3f217290 */ /* 0x000fe400097fe43f */
[----:B------:R-:W-:Y:S02]  /*09f0*/  USEL UR5, UR11, UR19, UP3 ;  /* 0x000000130b057287 */ /* 0x000fe40009800000 */
[----:B------:R-:W-:Y:S02]  /*0a00*/  UIADD3.X UR35, URZ, UR9, URZ, UP1, !UPT ;  /* 0x000000093f237290 */ /* 0x000fe40008ffe43f */
[----:B------:R-:W-:-:S02]  /*0a10*/  USHF.L.U32 UR22, UR5, 0x7, URZ ;  /* 0x0000000705167899 */ /* 0x000fc4000800063f */
[----:B------:R-:W-:Y:S02]  /*0a20*/  UIADD3 UR16, UR41, 0xc400, URZ ;  /* 0x0000c40029107890 */ /* 0x000fe4000fffe03f */
[----:B------:R-:W-:Y:S01]  /*0a30*/  @P0 IMAD.MOV.U32 R2, RZ, RZ, 0x6000 ;  /* 0x00006000ff020424 */ /* 0x000fe200078e00ff */
[----:B------:R-:W-:Y:S02]  /*0a40*/  UIADD3 UR17, UR41, 0x10, URZ ;  /* 0x0000001029117890 */ /* 0x000fe4000fffe03f */
[----:B------:R-:W-:Y:S01]  /*0a50*/  UIADD3 UR19, UR22, -0x80, URZ ;  /* 0xffffff8016137890 */ /* 0x000fe2000fffe03f */
[----:B------:R2:W-:Y:S01]  /*0a60*/  @P0 SYNCS.ARRIVE.TRANS64 RZ, [UR41+0x10], R2 ;  /* 0x00001002ffff09a7 */ /* 0x0005e20008000029 */
[----:B------:R-:W-:Y:S02]  /*0a70*/  UIADD3 UR8, UR41, 0xe400, URZ ;  /* 0x0000e40029087890 */ /* 0x000fe4000fffe03f */
[----:B------:R-:W-:Y:S02]  /*0a80*/  UIADD3 UR9, UR41, 0x10, URZ ;  /* 0x0000001029097890 */ /* 0x000fe4000fffe03f */
[----:B------:R-:W-:-:S02]  /*0a90*/  UIADD3.X UR31, URZ, UR7, URZ, UP0, !UPT ;  /* 0x000000073f1f7290 */ /* 0x000fc400087fe43f */
[----:B------:R-:W-:Y:S01]  /*0aa0*/  UIADD3 UR24, UR41, 0x10400, URZ ;  /* 0x0001040029187890 */ /* 0x000fe2000fffe03f */
[----:B------:R-:W-:Y:S01]  /*0ab0*/  UTMALDG.4D [UR16], [UR32], desc[URZ] ;  /* 0x00003f10200075b4 */ /* 0x000fe20008019000 */
[----:B------:R-:W-:Y:S01]  /*0ac0*/  UIADD3 UR25, UR41, 0x10, URZ ;  /* 0x0000001029197890 */ /* 0x000fe2000fffe03f */
[----:B------:R-:W-:Y:S01]  /*0ad0*/  UMOV UR34, UR26 ;  /* 0x0000001a00227c82 */ /* 0x000fe20008000000 */
[----:B------:R-:W-:Y:S01]  /*0ae0*/  UMOV UR11, UR19 ;  /* 0x00000013000b7c82 */ /* 0x000fe20008000000 */
[----:B------:R-:W-:Y:S01]  /*0af0*/  UMOV UR26, 0x40 ;  /* 0x00000040001a7882 */ /* 0x000fe20000000000 */
[----:B------:R-:W-:Y:S01]  /*0b00*/  UMOV UR27, UR19 ;  /* 0x00000013001b7c82 */ /* 0x000fe20008000000 */
[----:B------:R-:W-:Y:S01]  /*0b10*/  ULOP3.LUT UR4, URZ, UR4, URZ, 0x33, !UPT ;  /* 0x000000043f047292 */ /* 0x000fe2000f8e333f */
[----:B------:R3:W-:Y:S01]  /*0b20*/  UTMALDG.4D [UR8], [UR34], desc[URZ] ;  /* 0x00003f08220075b4 */ /* 0x0007e20008019000 */
[----:B------:R-:W-:Y:S01]  /*0b30*/  ULDC.64 UR6, c[0x0][0x198] ;  /* 0x0000660000067ab9 */ /* 0x000fe20000000a00 */
[----:B------:R-:W-:Y:S01]  /*0b40*/  ULDC.64 UR14, c[0x0][0x198] ;  /* 0x00006600000e7ab9 */ /* 0x000fe20000000a00 */
[----:B------:R-:W-:Y:S01]  /*0b50*/  UMOV UR42, URZ ;  /* 0x0000003f002a7c82 */ /* 0x000fe20008000000 */
[----:B------:R-:W-:Y:S01]  /*0b60*/  UMOV UR44, UR28 ;  /* 0x0000001c002c7c82 */ /* 0x000fe20008000000 */
[----:B------:R-:W-:Y:S01]  /*0b70*/  UMOV UR45, UR29 ;  /* 0x0000001d002d7c82 */ /* 0x000fe20008000000 */
[----:B------:R2:W-:Y:S01]  /*0b80*/  UTMALDG.4D [UR24], [UR30], desc[URZ] ;  /* 0x00003f181e0075b4 */ /* 0x0005e20008019000 */
[----:B------:R-:W4:Y:S01]  /*0b90*/  SYNCS.PHASECHK.TRANS64.TRYWAIT P0, [UR41+0x8], R0 ;  /* 0x00000800ff0075a7 */ /* 0x000f220008000169 */
[----:B---3--:R-:W-:Y:S01]  /*0ba0*/  ULDC.64 UR8, c[0x0][0x198] ;  /* 0x0000660000087ab9 */ /* 0x008fe20000000a00 */
[----:B------:R-:W-:Y:S01]  /*0bb0*/  UMOV UR10, 0x20 ;  /* 0x00000020000a7882 */ /* 0x000fe20000000000 */
[----:B--2-4-:R-:W-:Y:S05]  /*0bc0*/  @!P0 BRA `(.L_x_5) ;  /* 0x0000008400dc8947 */ /* 0x014fea0003800000 */
.L_x_30:
[----:B------:R-:W-:Y:S01]  /*0bd0*/  ELECT P0, URZ, PT ;  /* 0x00000000003f782f */ /* 0x000fe20003800000 */
[----:B------:R-:W-:Y:S02]  /*0be0*/  UIADD3 UR6, UP0, UR6, 0x70, URZ ;  /* 0x0000007006067890 */ /* 0x000fe4000ff1e03f */
[----:B------:R-:W-:Y:S02]  /*0bf0*/  UIADD3 UR4, UR4, UR23, URZ ;  /* 0x0000001704047290 */ /* 0x000fe4000fffe03f */
[----:B------:R-:W-:Y:S02]  /*0c00*/  UIADD3.X UR7, URZ, UR7, URZ, UP0, !UPT ;  /* 0x000000073f077290 */ /* 0x000fe400087fe43f */
[----:B------:R-:W-:Y:S02]  /*0c10*/  UISETP.GE.AND UP0, UPT, UR5, 0x2, UPT ;  /* 0x000000020500788c */ /* 0x000fe4000bf06270 */
[----:B------:R-:W-:Y:S02]  /*0c20*/  UIADD3 UR14, UP1, UR14, 0x70, URZ ;  /* 0x000000700e0e7890 */ /* 0x000fe4000ff3e03f */
[----:B------:R-:W-:-:S02]  /*0c30*/  UIADD3 UR16, UP2, UR8, 0x70, URZ ;  /* 0x0000007008107890 */ /* 0x000fc4000ff5e03f */
[----:B------:R-:W-:Y:S01]  /*0c40*/  @P0 IMAD.MOV.U32 R0, RZ, RZ, 0x6000 ;  /* 0x00006000ff000424 */ /* 0x000fe200078e00ff */
[----:B------:R-:W-:Y:S02]  /*0c50*/  USHF.L.U32 UR43, UR4, 0x7, URZ ;  /* 0x00000007042b7899 */ /* 0x000fe4000800063f */
[----:B------:R-:W-:Y:S02]  /*0c60*/  UIADD3 UR40, UR41, 0x6400, URZ ;  /* 0x0000640029287890 */ /* 0x000fe4000fffe03f */
[----:B------:R2:W-:Y:S01]  /*0c70*/  @P0 SYNCS.ARRIVE.TRANS64 RZ, [UR41], R0 ;  /* 0x00000000ffff09a7 */ /* 0x0005e20008000029 */
[----:B------:R-:W-:Y:S01]  /*0c80*/  PLOP3.LUT P0, PT, PT, PT, UP0, 0x80, 0x0 ;  /* 0x000000000000781c */ /* 0x000fe20003f0f008 */
[----:B------:R-:W-:Y:S02]  /*0c90*/  UIADD3.X UR15, URZ, UR15, URZ, UP1, !UPT ;  /* 0x0000000f3f0f7290 */ /* 0x000fe40008ffe43f */
[----:B------:R-:W-:Y:S02]  /*0ca0*/  UIADD3 UR8, UR41, 0x8400, URZ ;  /* 0x0000840029087890 */ /* 0x000fe4000fffe03f */
[----:B------:R-:W-:-:S02]  /*0cb0*/  UIADD3.X UR17, URZ, UR9, URZ, UP2, !UPT ;  /* 0x000000093f117290 */ /* 0x000fc400097fe43f */
[----:B------:R-:W-:Y:S02]  /*0cc0*/  UIADD3 UR24, UR41, 0xa400, URZ ;  /* 0x0000a40029187890 */ /* 0x000fe4000fffe03f */
[----:B------:R3:W-:Y:S01]  /*0cd0*/  UTMALDG.4D [UR40], [UR6], desc[URZ] ;  /* 0x00003f28060075b4 */ /* 0x0007e20008019000 */
[----:B------:R-:W-:Y:S01]  /*0ce0*/  UMOV UR12, UR28 ;  /* 0x0000001c000c7c82 */ /* 0x000fe20008000000 */
[----:B------:R-:W-:Y:S01]  /*0cf0*/  UMOV UR13, UR29 ;  /* 0x0000001d000d7c82 */ /* 0x000fe20008000000 */
[----:B------:R-:W-:Y:S01]  /*0d00*/  UMOV UR9, UR41 ;  /* 0x0000002900097c82 */ /* 0x000fe20008000000 */
[----:B------:R-:W-:Y:S01]  /*0d10*/  UMOV UR11, UR43 ;  /* 0x0000002b000b7c82 */ /* 0x000fe20008000000 */
[----:B------:R-:W-:Y:S01]  /*0d20*/  UMOV UR26, 0x40 ;  /* 0x00000040001a7882 */ /* 0x000fe20000000000 */
[----:B------:R-:W-:Y:S01]  /*0d30*/  UMOV UR25, UR41 ;  /* 0x0000002900197c82 */ /* 0x000fe20008000000 */
[----:B------:R-:W-:Y:S01]  /*0d40*/  UMOV UR27, UR43 ;  /* 0x0000002b001b7c82 */ /* 0x000fe20008000000 */
[----:B------:R3:W-:Y:S01]  /*0d50*/  UTMALDG.4D [UR8], [UR14], desc[URZ] ;  /* 0x00003f080e0075b4 */ /* 0x0007e20008019000 */
[----:B--2---:R-:W-:Y:S01]  /*0d60*/  IMAD.MOV.U32 R0, RZ, RZ, 0x1 ;  /* 0x00000001ff007424 */ /* 0x004fe200078e00ff */
[----:B------:R3:W-:Y:S02]  /*0d70*/  UTMALDG.4D [UR24], [UR16], desc[URZ] ;  /* 0x00003f18100075b4 */ /* 0x0007e40008019000 */
[----:B---3--:R-:W-:Y:S05]  /*0d80*/  @!P0 BRA `(.L_x_6) ;  /* 0x0000000400288947 */ /* 0x008fea0003800000 */
[----:B------:R-:W-:Y:S01]  /*0d90*/  UIADD3 UR5, -UR5, URZ, URZ ;  /* 0x0000003f05057290 */ /* 0x000fe2000fffe13f */
[----:B-1----:R-:W-:Y:S01]  /*0da0*/  IMAD.MOV.U32 R5, RZ, RZ, 0x1 ;  /* 0x00000001ff057424 */ /* 0x002fe200078e00ff */
[----:B------:R-:W-:-:S03]  /*0db0*/  UIADD3 UR27, UR22, -0x100, URZ ;  /* 0xffffff00161b7890 */ /* 0x000fc6000fffe03f */
[----:B------:R-:W-:Y:S01]  /*0dc0*/  ULDC.64 UR22, c[0x0][0x198] ;  /* 0x0000660000167ab9 */ /* 0x000fe20000000a00 */
[----:B------:R-:W-:-:S08]  /*0dd0*/  IMAD.U32 R4, RZ, RZ, UR5 ;  /* 0x00000005ff047e24 */ /* 0x000fd0000f8e00ff */
.L_x_9:
[----:B------:R-:W-:Y:S01]  /*0de0*/  LOP3.LUT R0, R5, 0x1, RZ, 0x3c, !PT ;  /* 0x0000000105007812 */ /* 0x000fe200078e3cff */
[----:B------:R-:W-:Y:S02]  /*0df0*/  UIADD3 UR6, UP0, UR22, 0xf0, URZ ;  /* 0x000000f016067890 */ /* 0x000fe4000ff1e03f */
[----:B------:R-:W-:Y:S02]  /*0e00*/  UIADD3 UR14, UP1, UR22, 0xf0, URZ ;  /* 0x000000f0160e7890 */ /* 0x000fe4000ff3e03f */
[----:B------:R-:W-:-:S04]  /*0e10*/  IMAD.U32 R2, R0, -0x80000000, RZ ;  /* 0x8000000000027824 */ /* 0x000fc800078e00ff */
[----:B------:R-:W1:Y:S02]  /*0e20*/  SYNCS.PHASECHK.TRANS64.TRYWAIT P0, [UR41+0x18], R2 ;  /* 0x00001802ff0075a7 */ /* 0x000e640008000169 */
[----:B-1----:R-:W-:Y:S05]  /*0e30*/  @!P0 BRA `(.L_x_7) ;  /* 0x0000008400608947 */ /* 0x002fea0003800000 */
.L_x_32:
[----:B------:R-:W-:Y:S01]  /*0e40*/  ELECT P0, URZ, PT ;  /* 0x00000000003f782f */ /* 0x000fe20003800000 */
[----:B------:R-:W-:Y:S01]  /*0e50*/  VIADD R4, R4, 0x1 ;  /* 0x0000000104047836 */ /* 0x000fe20000000000 */
[----:B------:R-:W-:Y:S02]  /*0e60*/  UIADD3 UR4, UP2, UR22, 0xf0, URZ ;  /* 0x000000f016047890 */ /* 0x000fe4000ff5e03f */
[----:B------:R-:W-:Y:S02]  /*0e70*/  UIADD3 UR24, UR41, 0xc400, URZ ;  /* 0x0000c40029187890 */ /* 0x000fe4000fffe03f */
[----:B------:R-:W-:Y:S01]  /*0e80*/  UIADD3 UR25, UR41, 0x10, URZ ;  /* 0x0000001029197890 */ /* 0x000fe2000fffe03f */
[----:B------:R-:W-:Y:S01]  /*0e90*/  ISETP.NE.AND P1, PT, R4, -0x1, PT ;  /* 0xffffffff0400780c */ /* 0x000fe20003f25270 */
[----:B------:R-:W-:Y:S02]  /*0ea0*/  UIADD3.X UR7, URZ, UR23, URZ, UP0, !UPT ;  /* 0x000000173f077290 */ /* 0x000fe400087fe43f */
[----:B------:R-:W-:-:S02]  /*0eb0*/  UIADD3 UR16, UR41, 0xe400, URZ ;  /* 0x0000e40029107890 */ /* 0x000fc4000fffe03f */
[----:B------:R-:W-:Y:S01]  /*0ec0*/  UIADD3 UR17, UR41, 0x10, URZ ;  /* 0x0000001029117890 */ /* 0x000fe2000fffe03f */
[----:B------:R-:W-:Y:S01]  /*0ed0*/  @P0 IMAD.MOV.U32 R2, RZ, RZ, 0x6000 ;  /* 0x00006000ff020424 */ /* 0x000fe200078e00ff */
[----:B------:R-:W-:Y:S02]  /*0ee0*/  UIADD3.X UR15, URZ, UR23, URZ, UP1, !UPT ;  /* 0x000000173f0f7290 */ /* 0x000fe40008ffe43f */
[----:B------:R-:W-:Y:S02]  /*0ef0*/  UIADD3 UR8, UR41, 0x10400, URZ ;  /* 0x0001040029087890 */ /* 0x000fe4000fffe03f */
[----:B------:R2:W-:Y:S01]  /*0f00*/  @P0 SYNCS.ARRIVE.TRANS64 RZ, [UR41+0x10], R2 ;  /* 0x00001002ffff09a7 */ /* 0x0005e20008000029 */
[----:B------:R-:W-:Y:S02]  /*0f10*/  UIADD3 UR9, UR41, 0x10, URZ ;  /* 0x0000001029097890 */ /* 0x000fe4000fffe03f */
[----:B------:R-:W-:Y:S01]  /*0f20*/  UIADD3.X UR5, URZ, UR23, URZ, UP2, !UPT ;  /* 0x000000173f057290 */ /* 0x000fe200097fe43f */
[----:B------:R-:W-:Y:S01]  /*0f30*/  UMOV UR26, URZ ;  /* 0x0000003f001a7c82 */ /* 0x000fe20008000000 */
[----:B------:R-:W-:Y:S01]  /*0f40*/  UMOV UR18, 0x20 ;  /* 0x0000002000127882 */ /* 0x000fe20000000000 */
[----:B------:R-:W-:Y:S01]  /*0f50*/  UMOV UR19, UR27 ;  /* 0x0000001b00137c82 */ /* 0x000fe20008000000 */
[----:B------:R-:W-:Y:S01]  /*0f60*/  UMOV UR20, UR28 ;  /* 0x0000001c00147c82 */ /* 0x000fe20008000000 */
[----:B------:R-:W-:Y:S01]  /*0f70*/  UMOV UR21, UR29 ;  /* 0x0000001d00157c82 */ /* 0x000fe20008000000 */
[----:B--2---:R-:W-:Y:S01]  /*0f80*/  IMAD.U32 R2, R5, -0x80000000, RZ ;  /* 0x8000000005027824 */ /* 0x004fe200078e00ff */
[----:B------:R2:W-:Y:S01]  /*0f90*/  UTMALDG.4D [UR24], [UR6], desc[URZ] ;  /* 0x00003f18060075b4 */ /* 0x0005e20008019000 */
[----:B------:R-:W-:Y:S01]  /*0fa0*/  UMOV UR10, 0x40 ;  /* 0x00000040000a7882 */ /* 0x000fe20000000000 */
[----:B------:R-:W-:Y:S01]  /*0fb0*/  UMOV UR11, UR27 ;  /* 0x0000001b000b7c82 */ /* 0x000fe20008000000 */
[----:B------:R-:W-:Y:S01]  /*0fc0*/  UMOV UR12, UR28 ;  /* 0x0000001c000c7c82 */ /* 0x000fe20008000000 */
[----:B------:R-:W-:Y:S01]  /*0fd0*/  UMOV UR13, UR29 ;  /* 0x0000001d000d7c82 */ /* 0x000fe20008000000 */
[----:B------:R-:W-:Y:S01]  /*0fe0*/  UIADD3 UR35, UR27, 0x80, URZ ;  /* 0x000000801b237890 */ /* 0x000fe2000fffe03f */
[----:B------:R2:W-:Y:S01]  /*0ff0*/  UTMALDG.4D [UR16], [UR14], desc[URZ] ;  /* 0x00003f100e0075b4 */ /* 0x0005e20008019000 */
[----:B------:R2:W-:Y:S01]  /*1000*/  UTMALDG.4D [UR8], [UR4], desc[URZ] ;  /* 0x00003f08040075b4 */ /* 0x0005e20008019000 */
[----:B------:R-:W3:Y:S02]  /*1010*/  SYNCS.PHASECHK.TRANS64.TRYWAIT P0, [UR41+0x28], R2 ;  /* 0x00002802ff0075a7 */ /* 0x000ee40008000169 */
[----:B--23--:R-:W-:Y:S07]  /*1020*/  @!P0 BRA `(.L_x_8) ;  /* 0x0000008400048947 */ /* 0x00cfee0003800000 */
.L_x_34:
[----:B------:R-:W-:Y:S01]  /*1030*/  ELECT P0, URZ, PT ;  /* 0x00000000003f782f */ /* 0x000fe20003800000 */
[----:B-1----:R-:W-:Y:S01]  /*1040*/  IMAD.MOV.U32 R5, RZ, RZ, R0 ;  /* 0x000000ffff057224 */ /* 0x002fe200078e0000 */
[----:B------:R-:W-:Y:S02]  /*1050*/  UIADD3 UR4, UP0, UR22, 0x170, URZ ;  /* 0x0000017016047890 */ /* 0x000fe4000ff1e03f */
[----:B------:R-:W-:Y:S02]  /*1060*/  UIADD3 UR6, UP1, UR22, 0x170, URZ ;  /* 0x0000017016067890 */ /* 0x000fe4000ff3e03f */
[----:B------:R-:W-:Y:S02]  /*1070*/  UIADD3 UR14, UP2, UR22, 0x170, URZ ;  /* 0x00000170160e7890 */ /* 0x000fe4000ff5e03f */
[----:B------:R-:W-:Y:S02]  /*1080*/  UIADD3 UR32, UR41, 0x400, URZ ;  /* 0x0000040029207890 */ /* 0x000fe4000fffe03f */
[----:B------:R-:W-:-:S02]  /*1090*/  UIADD3 UR33, UR41, 0x20, URZ ;  /* 0x0000002029217890 */ /* 0x000fc4000fffe03f */
[----:B------:R-:W-:Y:S01]  /*10a0*/  UIADD3.X UR5, URZ, UR23, URZ, UP0, !UPT ;  /* 0x000000173f057290 */ /* 0x000fe200087fe43f */
[----:B------:R-:W-:Y:S01]  /*10b0*/  @P0 IMAD.MOV.U32 R2, RZ, RZ, 0x6000 ;  /* 0x00006000ff020424 */ /* 0x000fe200078e00ff */
[----:B------:R-:W-:Y:S02]  /*10c0*/  UIADD3 UR16, UR41, 0x2400, URZ ;  /* 0x0000240029107890 */ /* 0x000fe4000fffe03f */
[----:B------:R-:W-:Y:S02]  /*10d0*/  UIADD3 UR17, UR41, 0x20, URZ ;  /* 0x0000002029117890 */ /* 0x000fe4000fffe03f */
[----:B------:R2:W-:Y:S01]  /*10e0*/  @P0 SYNCS.ARRIVE.TRANS64 RZ, [UR41+0x20], R2 ;  /* 0x00002002ffff09a7 */ /* 0x0005e20008000029 */
[----:B------:R-:W-:Y:S02]  /*10f0*/  UIADD3.X UR7, URZ, UR23, URZ, UP1, !UPT ;  /* 0x000000173f077290 */ /* 0x000fe40008ffe43f */
[----:B------:R-:W-:Y:S02]  /*1100*/  UIADD3 UR8, UR41, 0x4400, URZ ;  /* 0x0000440029087890 */ /* 0x000fe4000fffe03f */
[----:B------:R-:W-:-:S02]  /*1110*/  UIADD3 UR9, UR41, 0x20, URZ ;  /* 0x0000002029097890 */ /* 0x000fc4000fffe03f */
[----:B------:R-:W-:Y:S01]  /*1120*/  UIADD3.X UR15, URZ, UR23, URZ, UP2, !UPT ;  /* 0x000000173f0f7290 */ /* 0x000fe200097fe43f */
[----:B------:R-:W-:Y:S01]  /*1130*/  UMOV UR34, URZ ;  /* 0x0000003f00227c82 */ /* 0x000fe20008000000 */
[----:B------:R-:W-:Y:S01]  /*1140*/  UMOV UR36, UR28 ;  /* 0x0000001c00247c82 */ /* 0x000fe20008000000 */
[----:B------:R-:W-:Y:S01]  /*1150*/  UMOV UR37, UR29 ;  /* 0x0000001d00257c82 */ /* 0x000fe20008000000 */
[----:B------:R-:W-:Y:S01]  /*1160*/  UMOV UR18, 0x20 ;  /* 0x0000002000127882 */ /* 0x000fe20000000000 */
[----:B------:R-:W-:Y:S01]  /*1170*/  UMOV UR19, UR35 ;  /* 0x0000002300137c82 */ /* 0x000fe20008000000 */
[----:B------:R-:W-:Y:S01]  /*1180*/  UMOV UR20, UR28 ;  /* 0x0000001c00147c82 */ /* 0x000fe20008000000 */
[----:B------:R-:W-:Y:S01]  /*1190*/  UMOV UR21, UR29 ;  /* 0x0000001d00157c82 */ /* 0x000fe20008000000 */
[----:B------:R2:W-:Y:S01]  /*11a0*/  UTMALDG.4D [UR32], [UR4], desc[URZ] ;  /* 0x00003f20040075b4 */ /* 0x0005e20008019000 */
[----:B------:R-:W-:Y:S01]  /*11b0*/  UMOV UR10, 0x40 ;  /* 0x00000040000a7882 */ /* 0x000fe20000000000 */
[----:B------:R-:W-:Y:S01]  /*11c0*/  UMOV UR12, UR28 ;  /* 0x0000001c000c7c82 */ /* 0x000fe20008000000 */
[----:B------:R-:W-:Y:S01]  /*11d0*/  UMOV UR13, UR29 ;  /* 0x0000001d000d7c82 */ /* 0x000fe20008000000 */
[----:B------:R-:W-:Y:S01]  /*11e0*/  UMOV UR11, UR35 ;  /* 0x00000023000b7c82 */ /* 0x000fe20008000000 */
[----:B------:R-:W-:Y:S01]  /*11f0*/  UIADD3 UR27, UR27, -0x80, URZ ;  /* 0xffffff801b1b7890 */ /* 0x000fe2000fffe03f */
[----:B------:R2:W-:Y:S01]  /*1200*/  UTMALDG.4D [UR16], [UR6], desc[URZ] ;  /* 0x00003f10060075b4 */ /* 0x0005e20008019000 */
[----:B------:R2:W-:Y:S02]  /*1210*/  UTMALDG.4D [UR8], [UR14], desc[URZ] ;  /* 0x00003f080e0075b4 */ /* 0x0005e40008019000 */
[----:B--2---:R-:W-:Y:S08]  /*1220*/  @P1 BRA `(.L_x_9) ;  /* 0xfffffff800ec1947 */ /* 0x004ff0000383ffff */
.L_x_6:
[----:B------:R-:W-:Y:S01]  /*1230*/  IMAD.U32 R2, R0, -0x80000000, RZ ;  /* 0x8000000000027824 */ /* 0x000fe200078e00ff */
[----:B------:R-:W-:Y:S01]  /*1240*/  ULDC.64 UR4, c[0x0][0x198] ;  /* 0x0000660000047ab9 */ /* 0x000fe20000000a00 */
[----:B------:R-:W-:Y:S02]  /*1250*/  UIADD3 UR24, UR41, 0x400, URZ ;  /* 0x0000040029187890 */ /* 0x000fe4000fffe03f */
[----:B------:R-:W2:Y:S01]  /*1260*/  SYNCS.PHASECHK.TRANS64.TRYWAIT P0, [UR41+0x28], R2 ;  /* 0x00002802ff0075a7 */ /* 0x000ea20008000169 */
[----:B------:R-:W-:Y:S01]  /*1270*/  UIADD3 UR25, UR41, 0x20, URZ ;  /* 0x0000002029197890 */ /* 0x000fe2000fffe03f */
[----:B------:R-:W-:Y:S01]  /*1280*/  ULDC.64 UR10, c[0x0][0x198] ;  /* 0x00006600000a7ab9 */ /* 0x000fe20000000a00 */
[----:B------:R-:W-:Y:S01]  /*1290*/  ULDC.64 UR12, c[0x0][0x198] ;  /* 0x00006600000c7ab9 */ /* 0x000fe20000000a00 */
[----:B------:R-:W-:Y:S01]  /*12a0*/  UMOV UR26, URZ ;  /* 0x0000003f001a7c82 */ /* 0x000fe20008000000 */
[----:B------:R-:W-:Y:S01]  /*12b0*/  UMOV UR27, URZ ;  /* 0x0000003f001b7c82 */ /* 0x000fe20008000000 */
[----:B--2---:R-:W-:Y:S07]  /*12c0*/  @!P0 BRA `(.L_x_10) ;  /* 0x0000008000788947 */ /* 0x004fee0003800000 */
.L_x_36:
[----:B------:R-:W-:Y:S01]  /*12d0*/  ELECT P0, URZ, PT ;  /* 0x00000000003f782f */ /* 0x000fe20003800000 */
[----:B------:R-:W-:Y:S02]  /*12e0*/  UIADD3 UR6, UP0, UR4, 0x170, URZ ;  /* 0x0000017004067890 */ /* 0x000fe4000ff1e03f */
[----:B------:R-:W-:Y:S02]  /*12f0*/  UIADD3 UR14, UP1, UR10, 0x170, URZ ;  /* 0x000001700a0e7890 */ /* 0x000fe4000ff3e03f */
[----:B------:R-:W-:Y:S02]  /*1300*/  UIADD3.X UR7, URZ, UR5, URZ, UP0, !UPT ;  /* 0x000000053f077290 */ /* 0x000fe400087fe43f */
[----:B------:R-:W-:Y:S02]  /*1310*/  UIADD3 UR4, UP0, UR12, 0x170, URZ ;  /* 0x000001700c047890 */ /* 0x000fe4000ff1e03f */
[----:B------:R-:W-:Y:S02]  /*1320*/  UIADD3 UR16, UR41, 0x2400, URZ ;  /* 0x0000240029107890 */ /* 0x000fe4000fffe03f */
[----:B------:R-:W-:-:S02]  /*1330*/  UIADD3 UR17, UR41, 0x20, URZ ;  /* 0x0000002029117890 */ /* 0x000fc4000fffe03f */
[----:B------:R-:W-:Y:S01]  /*1340*/  @P0 IMAD.MOV.U32 R2, RZ, RZ, 0x6000 ;  /* 0x00006000ff020424 */ /* 0x000fe200078e00ff */
[----:B------:R-:W-:Y:S02]  /*1350*/  UIADD3.X UR15, URZ, UR11, URZ, UP1, !UPT ;  /* 0x0000000b3f0f7290 */ /* 0x000fe40008ffe43f */
[----:B------:R-:W-:Y:S02]  /*1360*/  UIADD3 UR8, UR41, 0x4400, URZ ;  /* 0x0000440029087890 */ /* 0x000fe4000fffe03f */
[----:B------:R2:W-:Y:S01]  /*1370*/  @P0 SYNCS.ARRIVE.TRANS64 RZ, [UR41+0x20], R2 ;  /* 0x00002002ffff09a7 */ /* 0x0005e20008000029 */
[----:B------:R-:W-:Y:S01]  /*1380*/  UIADD3 UR9, UR41, 0x20, URZ ;  /* 0x0000002029097890 */ /* 0x000fe2000fffe03f */
[----:B------:R3:W-:Y:S01]  /*1390*/  UTMALDG.4D [UR24], [UR6], desc[URZ] ;  /* 0x00003f18060075b4 */ /* 0x0007e20008019000 */
[----:B------:R-:W-:Y:S01]  /*13a0*/  UIADD3.X UR5, URZ, UR13, URZ, UP0, !UPT ;  /* 0x0000000d3f057290 */ /* 0x000fe200087fe43f */
[----:B------:R-:W-:Y:S01]  /*13b0*/  UMOV UR18, 0x20 ;  /* 0x0000002000127882 */ /* 0x000fe20000000000 */
[----:B------:R-:W-:Y:S01]  /*13c0*/  UMOV UR19, URZ ;  /* 0x0000003f00137c82 */ /* 0x000fe20008000000 */
[----:B------:R-:W-:Y:S01]  /*13d0*/  UMOV UR20, UR28 ;  /* 0x0000001c00147c82 */ /* 0x000fe20008000000 */
[----:B------:R-:W-:Y:S01]  /*13e0*/  UMOV UR21, UR29 ;  /* 0x0000001d00157c82 */ /* 0x000fe20008000000 */
[----:B------:R-:W-:Y:S01]  /*13f0*/  UMOV UR10, 0x40 ;  /* 0x00000040000a7882 */ /* 0x000fe20000000000 */
[----:B------:R-:W-:Y:S01]  /*1400*/  UMOV UR11, URZ ;  /* 0x0000003f000b7c82 */ /* 0x000fe20008000000 */
[----:B------:R-:W-:Y:S01]  /*1410*/  UMOV UR12, UR28 ;  /* 0x0000001c000c7c82 */ /* 0x000fe20008000000 */
[----:B------:R-:W-:Y:S01]  /*1420*/  UMOV UR13, UR29 ;  /* 0x0000001d000d7c82 */ /* 0x000fe20008000000 */
[----:B------:R3:W-:Y:S01]  /*1430*/  UTMALDG.4D [UR16], [UR14], desc[URZ] ;  /* 0x00003f100e0075b4 */ /* 0x0007e20008019000 */
[----:B--2---:R-:W-:Y:S01]  /*1440*/  LOP3.LUT R2, R0, 0x1, RZ, 0x3c, !PT ;  /* 0x0000000100027812 */ /* 0x004fe200078e3cff */
[----:B------:R3:W-:Y:S02]  /*1450*/  UTMALDG.4D [UR8], [UR4], desc[URZ] ;  /* 0x00003f08040075b4 */ /* 0x0007e40008019000 */
[----:B---3--:R-:W-:-:S04]  /*1460*/  NOP ;  /* 0x0000000000007918 */ /* 0x008fc80000000000 */
.L_x_3:
[----:B-1----:R-:W1:Y:S01]  /*1470*/  S2R R3, SR_CgaCtaId ;  /* 0x0000000000037919 */ /* 0x002e620000008800 */
[----:B------:R-:W-:Y:S01]  /*1480*/  MOV R0, 0x400 ;  /* 0x0000040000007802 */ /* 0x000fe20000000f00 */
[----:B------:R-:W-:-:S03]  /*1490*/  IMAD.U32 R2, R2, -0x80000000, RZ ;  /* 0x8000000002027824 */ /* 0x000fc600078e00ff */
[----:B-1----:R-:W-:-:S04]  /*14a0*/  LEA R5, R3, R0, 0x18 ;  /* 0x0000000003057211 */ /* 0x002fc800078ec0ff */
[----:B------:R-:W1:Y:S02]  /*14b0*/  SYNCS.PHASECHK.TRANS64.TRYWAIT P0, [R5+URZ+0x28], R2 ;  /* 0x00002802050075a7 */ /* 0x000e64000800017f */
[----:B-1----:R-:W-:Y:S05]  /*14c0*/  @!P0 BRA `(.L_x_11) ;  /* 0x0000008000148947 */ /* 0x002fea0003800000 */
.L_x_38:
[----:B------:R-:W-:-:S13]  /*14d0*/  ELECT P0, URZ, PT ;  /* 0x00000000003f782f */ /* 0x000fda0003800000 */
[----:B------:R-:W-:Y:S05]  /*14e0*/  @!P0 EXIT ;  /* 0x000000000000894d */ /* 0x000fea0003800000 */
[----:B------:R-:W-:-:S04]  /*14f0*/  IMAD.MOV.U32 R0, RZ, RZ, 0x6000 ;  /* 0x00006000ff007424 */ /* 0x000fc800078e00ff */
[----:B------:R-:W-:Y:S01]  /*1500*/  SYNCS.ARRIVE.TRANS64 RZ, [R5+URZ+0x20], R0 ;  /* 0x0000200005ff79a7 */ /* 0x000fe2000800003f */
[----:B------:R-:W-:Y:S05]  /*1510*/  EXIT ;  /* 0x000000000000794d */ /* 0x000fea0003800000 */
.L_x_2:
[----:B------:R-:W-:-:S08]  /*1520*/  NOP ;  /* 0x0000000000007918 */ /* 0x000fd00000000000 */
[----:B------:R-:W1:Y:S02]  /*1530*/  USETMAXREG.TRY_ALLOC.CTAPOOL UP0, 0xf0 ;  /* 0x000000f0000079c8 */ /* 0x000e640008000600 */
[----:B-1----:R-:W-:-:S13]  /*1540*/  PLOP3.LUT P0, PT, PT, PT, UP0, 0x80, 0x0 ;  /* 0x000000000000781c */ /* 0x002fda0003f0f008 */
[----:B------:R-:W-:Y:S05]  /*1550*/  @!P0 BRA `(.L_x_2) ;  /* 0xfffffffc00f08947 */ /* 0x000fea000383ffff */
[----:B------:R-:W-:Y:S01]  /*1560*/  VIADD R3, R7, 0xffffff80 ;  /* 0xffffff8007037836 */ /* 0x000fe20000000000 */
[----:B--2---:R-:W1:Y:S01]  /*1570*/  S2UR UR6, SR_CgaCtaId ;  /* 0x00000000000679c3 */ /* 0x004e620000008800 */
[----:B------:R-:W-:Y:S01]  /*1580*/  UMOV UR8, 0x400 ;  /* 0x0000040000087882 */ /* 0x000fe20000000000 */
[----:B------:R-:W-:Y:S02]  /*1590*/  UMOV UR15, 0x80000020 ;  /* 0x80000020000f7882 */ /* 0x000fe40000000000 */
[----:B------:R-:W-:-:S04]  /*15a0*/  PRMT R4, R3, 0x9910, RZ ;  /* 0x0000991003047816 */ /* 0x000fc800000000ff */
[----:B------:R-:W-:-:S04]  /*15b0*/  SHF.R.S32.HI R4, RZ, 0xf, R4 ;  /* 0x0000000fff047819 */ /* 0x000fc80000011404 */
[----:B------:R-:W-:-:S04]  /*15c0*/  LOP3.LUT R4, R4, 0xffff, RZ, 0xc0, !PT ;  /* 0x0000ffff04047812 */ /* 0x000fc800078ec0ff */
[----:B------:R-:W-:-:S04]  /*15d0*/  LEA.HI R4, R4, R3, RZ, 0x17 ;  /* 0x0000000304047211 */ /* 0x000fc800078fb8ff */
[----:B------:R-:W-:-:S04]  /*15e0*/  PRMT R5, R4, 0x9910, RZ ;  /* 0x0000991004057816 */ /* 0x000fc800000000ff */
[----:B------:R-:W-:Y:S01]  /*15f0*/  SHF.R.S32.HI R5, RZ, 0x7, R5 ;  /* 0x00000007ff057819 */ /* 0x000fe20000011405 */
[----:B-1----:R-:W-:-:S03]  /*1600*/  ULEA UR8, UR6, UR8, 0x18 ;  /* 0x0000000806087291 */ /* 0x002fc6000f8ec03f */
[----:B------:R-:W-:Y:S01]  /*1610*/  PRMT R5, R5, 0x9910, RZ ;  /* 0x0000991005057816 */ /* 0x000fe200000000ff */
[----:B------:R-:W-:-:S04]  /*1620*/  UIADD3 UR7, UR8, 0x400, URZ ;  /* 0x0000040008077890 */ /* 0x000fc8000fffe03f */
[----:B------:R-:W-:Y:S01]  /*1630*/  IMAD.SHL.U32 R6, R5, 0x80, RZ ;  /* 0x0000008005067824 */ /* 0x000fe200078e00ff */
[----:B------:R-:W-:-:S04]  /*1640*/  USHF.R.U32.HI UR7, URZ, 0x4, UR7 ;  /* 0x000000043f077899 */ /* 0x000fc80008011607 */
[----:B------:R-:W-:Y:S01]  /*1650*/  ISETP.NE.AND P0, PT, R3, R6, PT ;  /* 0x000000060300720c */ /* 0x000fe20003f05270 */
[----:B------:R-:W-:Y:S01]  /*1660*/  VIADD R6, R5, 0xffffffff ;  /* 0xffffffff05067836 */ /* 0x000fe20000000000 */
[----:B------:R-:W-:Y:S02]  /*1670*/  ULOP3.LUT UR7, UR7, 0x3fc0, URZ, 0xc0, !UPT ;  /* 0x00003fc007077892 */ /* 0x000fe4000f8ec03f */
[----:B------:R-:W-:Y:S02]  /*1680*/  ISETP.LT.U32.AND P0, PT, R7, 0x80, P0 ;  /* 0x000000800700780c */ /* 0x000fe40000701070 */
[----:B------:R-:W-:Y:S01]  /*1690*/  SHF.R.U32.HI R7, RZ, 0x7, R7 ;  /* 0x00000007ff077819 */ /* 0x000fe20000011607 */
[----:B------:R-:W-:-:S03]  /*16a0*/  ULOP3.LUT UR14, UR7, 0x2000000, URZ, 0xfc, !UPT ;  /* 0x02000000070e7892 */ /* 0x000fc6000f8efc3f */
[----:B------:R-:W-:-:S07]  /*16b0*/  UMOV UR7, 0x80000020 ;  /* 0x8000002000077882 */ /* 0x000fce0000000000 */
[----:B------:R-:W-:Y:S01]  /*16c0*/  @!P0 IMAD.MOV R6, RZ, RZ, R5 ;  /* 0x000000ffff068224 */ /* 0x000fe200078e0205 */
[----:B------:R-:W-:-:S05]  /*16d0*/  ISETP.NE.AND P0, PT, R7, 0x1, PT ;  /* 0x000000010700780c */ /* 0x000fca0003f05270 */
[----:B------:R-:W1:Y:S08]  /*16e0*/  SHFL.IDX PT, R6, R6, RZ, 0x1f ;  /* 0x00001fff06067589 */ /* 0x000e7000000e0000 */
[----:B------:R-:W-:Y:S06]  /*16f0*/  @!P0 BAR.ARV 0x2, 0x100 ;  /* 0x0084000000008b1d */ /* 0x000fec0000002000 */
[----:B-1----:R-:W-:-:S13]  /*1700*/  R2UR UR4, R6 ;  /* 0x00000000060472ca */ /* 0x002fda00000e0000 */
[----:B------:R-:W-:-:S04]  /*1710*/  USHF.R.U32.HI UR5, URZ, 0x18, UR4 ;  /* 0x000000183f057899 */ /* 0x000fc80008011604 */
[----:B------:R-:W-:-:S04]  /*1720*/  ULOP3.LUT UR5, UR5, 0x1, URZ, 0xc0, !UPT ;  /* 0x0000000105057892 */ /* 0x000fc8000f8ec03f */
[----:B------:R-:W-:-:S04]  /*1730*/  UIADD3 UR5, UR4, UR5, URZ ;  /* 0x0000000504057290 */ /* 0x000fc8000fffe03f */
[----:B------:R-:W-:-:S04]  /*1740*/  ULOP3.LUT UR5, UR5, 0xffffe, URZ, 0xc0, !UPT ;  /* 0x000ffffe05057892 */ /* 0x000fc8000f8ec03f */
[----:B------:R-:W-:Y:S02]  /*1750*/  UIADD3 UR5, UR4, -UR5, URZ ;  /* 0x8000000504057290 */ /* 0x000fe4000fffe03f */
[----:B------:R-:W-:Y:S02]  /*1760*/  UIADD3 UR4, UR8, 0xc400, URZ ;  /* 0x0000c40008047890 */ /* 0x000fe4000fffe03f */
[----:B------:R-:W-:Y:S02]  /*1770*/  ULEA UR5, UR5, UR8, 0xc ;  /* 0x0000000805057291 */ /* 0x000fe4000f8e603f */
[----:B------:R-:W-:Y:S02]  /*1780*/  USHF.R.U32.HI UR4, URZ, 0x4, UR4 ;  /* 0x000000043f047899 */ /* 0x000fe40008011604 */
[----:B------:R-:W-:Y:S02]  /*1790*/  UIADD3 UR5, UR5, 0x6400, URZ ;  /* 0x0000640005057890 */ /* 0x000fe4000fffe03f */
[----:B------:R-:W-:-:S02]  /*17a0*/  ULOP3.LUT UR6, UR4, 0x3fc0, URZ, 0xc0, !UPT ;  /* 0x00003fc004067892 */ /* 0x000fc4000f8ec03f */
[----:B------:R-:W-:Y:S02]  /*17b0*/  USHF.R.U32.HI UR5, URZ, 0x4, UR5 ;  /* 0x000000043f057899 */ /* 0x000fe40008011605 */
[----:B------:R-:W-:Y:S02]  /*17c0*/  ULOP3.LUT UR6, UR6, 0x10000, URZ, 0xfc, !UPT ;  /* 0x0001000006067892 */ /* 0x000fe4000f8efc3f */
[----:B------:R-:W-:-:S03]  /*17d0*/  ULOP3.LUT UR4, UR5, 0x3fc0, URZ, 0xc0, !UPT ;  /* 0x00003fc005047892 */ /* 0x000fc6000f8ec03f */
[----:B------:R-:W-:Y:S01]  /*17e0*/  UMOV UR5, 0x80000020 ;  /* 0x8000002000057882 */ /* 0x000fe20000000000 */
[----:B------:R-:W-:Y:S01]  /*17f0*/  ULOP3.LUT UR4, UR4, 0x10000, URZ, 0xfc, !UPT ;  /* 0x0001000004047892 */ /* 0x000fe2000f8efc3f */
[----:B------:R-:W-:Y:S01]  /*1800*/  LOP3.LUT R4, R4, 0xff80, RZ, 0xc0, !PT ;  /* 0x0000ff8004047812 */ /* 0x000fe200078ec0ff */
[----:B------:R-:W1:Y:S01]  /*1810*/  S2UR UR23, SR_CTAID.X ;  /* 0x00000000001779c3 */ /* 0x000e620000002500 */
[----:B------:R-:W-:Y:S01]  /*1820*/  LOP3.LUT R8, R3, 0xffff, RZ, 0xc0, !PT ;  /* 0x0000ffff03087812 */ /* 0x000fe200078ec0ff */
[----:B------:R-:W-:Y:S01]  /*1830*/  ULDC UR20, c[0x0][0x4b8] ;  /* 0x00012e0000147ab9 */ /* 0x000fe20000000800 */
[----:B------:R-:W-:Y:S01]  /*1840*/  ULDC UR24, c[0x0][0x4cc] ;  /* 0x0001330000187ab9 */ /* 0x000fe20000000800 */
[----:B------:R-:W-:Y:S01]  /*1850*/  IMAD.MOV R10, RZ, RZ, -R4 ;  /* 0x000000ffff0a7224 */ /* 0x000fe200078e0a04 */
[CC--:B------:R-:W-:Y:S01]  /*1860*/  LEA.HI R4, R8.reuse, R3.reuse, RZ, 0x14 ;  /* 0x0000000308047211 */ /* 0x0c0fe200078fa0ff */
[----:B------:R-:W-:Y:S01]  /*1870*/  ULDC UR22, c[0x0][0x4b4] ;  /* 0x00012d0000167ab9 */ /* 0x000fe20000000800 */
[-C--:B------:R-:W-:Y:S01]  /*1880*/  LEA.HI R9, R8, R3.reuse, RZ, 0x12 ;  /* 0x0000000308097211 */ /* 0x080fe200078f90ff */
[----:B------:R-:W-:Y:S01]  /*1890*/  UIADD3 UR32, UR4, 0x2, URZ ;  /* 0x0000000204207890 */ /* 0x000fe2000fffe03f */
[----:B------:R-:W-:Y:S01]  /*18a0*/  LOP3.LUT R6, R4, 0xfff0, RZ, 0xc0, !PT ;  /* 0x0000fff004067812 */ /* 0x000fe200078ec0ff */
[----:B------:R-:W-:Y:S01]  /*18b0*/  UIADD3 UR28, UR4, 0x402, URZ ;  /* 0x00000402041c7890 */ /* 0x000fe2000fffe03f */
[----:B------:R-:W-:Y:S01]  /*18c0*/  LOP3.LUT R9, R9, 0xfffc, RZ, 0xc0, !PT ;  /* 0x0000fffc09097812 */ /* 0x000fe200078ec0ff */
[----:B------:R-:W-:Y:S01]  /*18d0*/  UIADD3 UR34, UR6, 0x2, URZ ;  /* 0x0000000206227890 */ /* 0x000fe2000fffe03f */
[----:B------:R-:W-:Y:S01]  /*18e0*/  PRMT R10, R10, 0x7710, RZ ;  /* 0x000077100a0a7816 */ /* 0x000fe200000000ff */
[----:B------:R-:W-:Y:S01]  /*18f0*/  IMAD.MOV R6, RZ, RZ, -R6 ;  /* 0x000000ffff067224 */ /* 0x000fe200078e0a06 */
[----:B------:R-:W-:Y:S01]  /*1900*/  LEA.HI R8, R8, R3, RZ, 0x15 ;  /* 0x0000000308087211 */ /* 0x000fe200078fa8ff */
[----:B------:R-:W-:Y:S01]  /*1910*/  IMAD.MOV R11, RZ, RZ, -R9 ;  /* 0x000000ffff0b7224 */ /* 0x000fe200078e0a09 */
[----:B------:R-:W-:Y:S01]  /*1920*/  UIADD3 UR26, UR6, 0x400, URZ ;  /* 0x00000400061a7890 */ /* 0x000fe2000fffe03f */
[----:B------:R-:W-:Y:S01]  /*1930*/  IMAD.IADD R9, R3, 0x1, R10 ;  /* 0x0000000103097824 */ /* 0x000fe200078e020a */
[----:B------:R-:W-:Y:S01]  /*1940*/  PRMT R10, R6, 0x7710, RZ ;  /* 0x00007710060a7816 */ /* 0x000fe200000000ff */
[----:B------:R-:W-:Y:S01]  /*1950*/  UIADD3 UR30, UR6, 0x402, URZ ;  /* 0x00000402061e7890 */ /* 0x000fe2000fffe03f */
[----:B------:R-:W-:Y:S01]  /*1960*/  PRMT R6, R11, 0x7710, RZ ;  /* 0x000077100b067816 */ /* 0x000fe200000000ff */
[----:B------:R-:W-:Y:S01]  /*1970*/  UMOV UR33, 0x80000020 ;  /* 0x8000002000217882 */ /* 0x000fe20000000000 */
[----:B------:R-:W-:Y:S01]  /*1980*/  PRMT R11, R9, 0x8880, RZ ;  /* 0x00008880090b7816 */ /* 0x000fe200000000ff */
[C---:B------:R-:W-:Y:S01]  /*1990*/  IMAD.IADD R10, R3.reuse, 0x1, R10 ;  /* 0x00000001030a7824 */ /* 0x040fe200078e020a */
[----:B-1----:R-:W-:Y:S01]  /*19a0*/  UIMAD.WIDE.U32 UR20, UR23, UR20, URZ ;  /* 0x00000014171472a5 */ /* 0x002fe2000f8e003f */
[----:B------:R-:W-:Y:S01]  /*19b0*/  IMAD.IADD R13, R3, 0x1, R6 ;  /* 0x00000001030d7824 */ /* 0x000fe200078e0206 */
[----:B------:R-:W-:Y:S01]  /*19c0*/  PRMT R3, R11, 0x7710, RZ ;  /* 0x000077100b037816 */ /* 0x000fe200000000ff */
[----:B------:R-:W-:Y:S01]  /*19d0*/  UMOV UR25, 0x80000020 ;  /* 0x8000002000197882 */ /* 0x000fe20000000000 */
[----:B------:R-:W-:Y:S01]  /*19e0*/  LOP3.LUT R11, R4, 0xffff, RZ, 0xc0, !PT ;  /* 0x0000ffff040b7812 */ /* 0x000fe200078ec0ff */
[----:B------:R-:W-:Y:S01]  /*19f0*/  UIADD3 UR19, -UR21, UR23, URZ ;  /* 0x0000001715137290 */ /* 0x000fe2000fffe13f */
[----:B------:R-:W-:Y:S01]  /*1a00*/  PRMT R12, R8, 0x9910, RZ ;  /* 0x00009910080c7816 */ /* 0x000fe200000000ff */
[----:B------:R-:W-:Y:S01]  /*1a10*/  UMOV UR29, 0x80000020 ;  /* 0x80000020001d7882 */ /* 0x000fe20000000000 */
[----:B------:R-:W-:Y:S01]  /*1a20*/  SHF.R.U32.HI R3, RZ, 0x7, R3 ;  /* 0x00000007ff037819 */ /* 0x000fe20000011603 */
[----:B------:R-:W-:Y:S01]  /*1a30*/  USHF.R.U32.HI UR19, URZ, UR18, UR19 ;  /* 0x000000123f137299 */ /* 0x000fe20008011613 */
[----:B------:R-:W-:Y:S01]  /*1a40*/  SHF.R.U32.HI R8, RZ, 0x4, R11 ;  /* 0x00000004ff087819 */ /* 0x000fe2000001160b */
[----:B------:R-:W-:Y:S01]  /*1a50*/  UMOV UR35, 0x80000020 ;  /* 0x8000002000237882 */ /* 0x000fe20000000000 */
[----:B------:R-:W-:Y:S01]  /*1a60*/  LOP3.LUT R4, R3, 0xff, RZ, 0xc0, !PT ;  /* 0x000000ff03047812 */ /* 0x000fe200078ec0ff */
[----:B------:R-:W-:Y:S01]  /*1a70*/  UIADD3 UR19, UR21, UR19, URZ ;  /* 0x0000001315137290 */ /* 0x000fe2000fffe03f */
[----:B------:R-:W-:Y:S01]  /*1a80*/  LEA.HI R6, R11, R8, RZ, 0x11 ;  /* 0x000000080b067211 */ /* 0x000fe200078f88ff */
[----:B------:R-:W-:Y:S01]  /*1a90*/  UMOV UR27, 0x80000020 ;  /* 0x80000020001b7882 */ /* 0x000fe20000000000 */
[-C--:B------:R-:W-:Y:S01]  /*1aa0*/  LEA.HI R3, R4, R9.reuse, RZ, 0x1a ;  /* 0x0000000904037211 */ /* 0x080fe200078fd0ff */
[----:B------:R-:W-:Y:S01]  /*1ab0*/  USHF.R.U32.HI UR17, URZ, UR17, UR19 ;  /* 0x000000113f117299 */ /* 0x000fe20008011613 */
[----:B------:R-:W-:Y:S01]  /*1ac0*/  LOP3.LUT R6, R6, 0xfe, RZ, 0xc0, !PT ;  /* 0x000000fe06067812 */ /* 0x000fe200078ec0ff */
[----:B------:R-:W-:Y:S01]  /*1ad0*/  UMOV UR31, 0x80000020 ;  /* 0x80000020001f7882 */ /* 0x000fe20000000000 */
[----:B------:R-:W-:Y:S01]  /*1ae0*/  SHF.R.S32.HI R11, RZ, 0x5, R12 ;  /* 0x00000005ff0b7819 */ /* 0x000fe2000001140c */
[----:B------:R-:W-:Y:S01]  /*1af0*/  UISETP.GE.AND UP0, UPT, UR17, UR24, UPT ;  /* 0x000000181100728c */ /* 0x000fe2000bf06270 */
[----:B------:R-:W-:Y:S01]  /*1b00*/  PRMT R12, R3, 0x8880, RZ ;  /* 0x00008880030c7816 */ /* 0x000fe200000000ff */
[----:B------:R-:W-:Y:S01]  /*1b10*/  IMAD.MOV R15, RZ, RZ, -R6 ;  /* 0x000000ffff0f7224 */ /* 0x000fe200078e0a06 */
[----:B------:R-:W-:Y:S01]  /*1b20*/  UIADD3 UR20, -UR17, URZ, URZ ;  /* 0x0000003f11147290 */ /* 0x000fe2000fffe13f */
[----:B------:R-:W-:Y:S01]  /*1b30*/  PRMT R11, R11, 0x9910, RZ ;  /* 0x000099100b0b7816 */ /* 0x000fe200000000ff */
[----:B------:R-:W-:Y:S01]  /*1b40*/  ULDC.64 UR18, c[0x0][0x4a8] ;  /* 0x00012a0000127ab9 */ /* 0x000fe20000000a00 */
[----:B------:R-:W-:Y:S01]  /*1b50*/  SHF.R.S32.HI R6, RZ, 0x2, R12 ;  /* 0x00000002ff067819 */ /* 0x000fe2000001140c */
[----:B------:R-:W-:Y:S01]  /*1b60*/  UIMAD UR22, UR20, UR22, UR23 ;  /* 0x00000016141672a4 */ /* 0x000fe2000f8e0217 */
[----:B------:R-:W-:Y:S01]  /*1b70*/  PRMT R15, R15, 0x7710, RZ ;  /* 0x000077100f0f7816 */ /* 0x000fe200000000ff */
[----:B------:R-:W-:Y:S01]  /*1b80*/  USEL UR10, UR10, UR13, !UP0 ;  /* 0x0000000d0a0a7287 */ /* 0x000fe2000c000000 */
[----:B------:R-:W-:Y:S01]  /*1b90*/  LOP3.LUT R14, R6, 0xffff, RZ, 0xc0, !PT ;  /* 0x0000ffff060e7812 */ /* 0x000fe200078ec0ff */
[----:B------:R-:W-:Y:S01]  /*1ba0*/  @UP0 ULDC UR19, c[0x0][0x4c4] ;  /* 0x0001310000130ab9 */ /* 0x000fe20000000800 */
[----:B------:R-:W-:Y:S01]  /*1bb0*/  PRMT R10, R10, 0x9910, RZ ;  /* 0x000099100a0a7816 */ /* 0x000fe200000000ff */
[----:B------:R-:W-:Y:S01]  /*1bc0*/  IMAD.IADD R12, R8, 0x1, R15 ;  /* 0x00000001080c7824 */ /* 0x000fe200078e020f */
[----:B------:R-:W-:Y:S01]  /*1bd0*/  SHF.R.U32.HI R8, RZ, 0x5, R14 ;  /* 0x00000005ff087819 */ /* 0x000fe2000001160e */
[----:B------:R-:W-:Y:S01]  /*1be0*/  IMAD.MOV.U32 R15, RZ, RZ, R11 ;  /* 0x000000ffff0f7224 */ /* 0x000fe200078e000b */
[----:B------:R-:W-:Y:S01]  /*1bf0*/  UIMAD.WIDE.U32 UR20, UR22, UR19, URZ ;  /* 0x00000013161472a5 */ /* 0x000fe2000f8e003f */
[----:B------:R-:W-:Y:S01]  /*1c00*/  LEA.HI R4, R4, R9, RZ, 0x1d ;  /* 0x0000000904047211 */ /* 0x000fe200078fe8ff */
[----:B------:R-:W-:Y:S01]  /*1c10*/  ULOP3.LUT UR10, UR10, 0xff, URZ, 0xc0, !UPT ;  /* 0x000000ff0a0a7892 */ /* 0x000fe2000f8ec03f */
[----:B------:R-:W-:Y:S01]  /*1c20*/  LOP3.LUT R11, R8, 0x7, RZ, 0xc0, !PT ;  /* 0x00000007080b7812 */ /* 0x000fe200078ec0ff */
[----:B------:R-:W-:Y:S01]  /*1c30*/  UIADD3 UR13, UR22, -UR21, URZ ;  /* 0x80000015160d7290 */ /* 0x000fe2000fffe03f */
[----:B------:R-:W-:Y:S01]  /*1c40*/  IMAD.MOV.U32 R8, RZ, RZ, R10 ;  /* 0x000000ffff087224 */ /* 0x000fe200078e000a */
[----:B------:R-:W-:Y:S01]  /*1c50*/  USEL UR11, UR11, UR16, !UP0 ;  /* 0x000000100b0b7287 */ /* 0x000fe2000c000000 */
[----:B------:R-:W-:Y:S01]  /*1c60*/  PRMT R10, R12, 0x8880, RZ ;  /* 0x000088800c0a7816 */ /* 0x000fe200000000ff */
[----:B------:R-:W-:Y:S01]  /*1c70*/  IMAD.IADD R11, R6, 0x1, R11 ;  /* 0x00000001060b7824 */ /* 0x000fe200078e020b */
[----:B------:R-:W-:Y:S01]  /*1c80*/  USHF.R.U32.HI UR10, URZ, UR10, UR13 ;  /* 0x0000000a3f0a7299 */ /* 0x000fe2000801160d */
[----:B------:R-:W-:Y:S01]  /*1c90*/  IMAD R15, R15, 0x10, R8 ;  /* 0x000000100f0f7824 */ /* 0x000fe200078e0208 */
[----:B------:R-:W-:Y:S01]  /*1ca0*/  ULOP3.LUT UR11, UR11, 0xff, URZ, 0xc0, !UPT ;  /* 0x000000ff0b0b7892 */ /* 0x000fe2000f8ec03f */
[----:B------:R-:W-:Y:S01]  /*1cb0*/  LOP3.LUT R8, R13, 0x80, RZ, 0xc0, !PT ;  /* 0x000000800d087812 */ /* 0x000fe200078ec0ff */
[----:B------:R-:W-:Y:S01]  /*1cc0*/  UIADD3 UR10, UR21, UR10, URZ ;  /* 0x0000000a150a7290 */ /* 0x000fe2000fffe03f */
[----:B------:R-:W-:Y:S01]  /*1cd0*/  LOP3.LUT R11, R11, 0xfff8, RZ, 0xc0, !PT ;  /* 0x0000fff80b0b7812 */ /* 0x000fe200078ec0ff */
[----:B------:R-:W-:Y:S01]  /*1ce0*/  @UP0 ULDC UR18, c[0x0][0x4c0] ;  /* 0x0001300000120ab9 */ /* 0x000fe20000000800 */
[----:B------:R-:W-:Y:S01]  /*1cf0*/  LEA.HI R8, R8, R13, RZ, 0x19 ;  /* 0x0000000d08087211 */ /* 0x000fe200078fc8ff */
[----:B------:R-:W-:Y:S01]  /*1d00*/  USHF.R.U32.HI UR13, URZ, UR11, UR10 ;  /* 0x0000000b3f0d7299 */ /* 0x000fe2000801160a */
[----:B------:R-:W-:Y:S01]  /*1d10*/  IMAD R15, R15, 0x4, R10 ;  /* 0x000000040f0f7824 */ /* 0x000fe200078e020a */
[----:B------:R-:W-:Y:S01]  /*1d20*/  ULDC UR16, c[0x0][0x4a0] ;  /* 0x0001280000107ab9 */ /* 0x000fe20000000800 */
[----:B------:R-:W-:Y:S01]  /*1d30*/  IMAD.MOV R11, RZ, RZ, -R11 ;  /* 0x000000ffff0b7224 */ /* 0x000fe200078e0a0b */
[----:B------:R-:W-:Y:S01]  /*1d40*/  UIADD3 UR10, -UR13, URZ, URZ ;  /* 0x0000003f0d0a7290 */ /* 0x000fe2000fffe13f */
[----:B------:R-:W-:Y:S01]  /*1d50*/  LOP3.LUT R8, R8, 0xfe, RZ, 0xc0, !PT ;  /* 0x000000fe08087812 */ /* 0x000fe200078ec0ff */
[----:B------:R-:W-:Y:S01]  /*1d60*/  UIADD3 UR20, UR4, 0x202, URZ ;  /* 0x0000020204147890 */ /* 0x000fe2000fffe03f */
[----:B------:R-:W-:Y:S01]  /*1d70*/  LOP3.LUT R3, R3, 0xfffc, RZ, 0xc0, !PT ;  /* 0x0000fffc03037812 */ /* 0x000fe200078ec0ff */
[----:B------:R-:W-:Y:S01]  /*1d80*/  UIMAD UR22, UR18, UR10, UR22 ;  /* 0x0000000a121672a4 */ /* 0x000fe2000f8e0216 */
[----:B------:R-:W-:Y:S01]  /*1d90*/  PRMT R11, R11, 0x7710, RZ ;  /* 0x000077100b0b7816 */ /* 0x000fe200000000ff */
[----:B------:R-:W-:Y:S01]  /*1da0*/  IMAD.MOV R8, RZ, RZ, -R8 ;  /* 0x000000ffff087224 */ /* 0x000fe200078e0a08 */
[----:B------:R-:W-:Y:S01]  /*1db0*/  ULDC.64 UR10, c[0x0][0x498] ;  /* 0x00012600000a7ab9 */ /* 0x000fe20000000a00 */
[----:B------:R-:W-:Y:S01]  /*1dc0*/  IMAD.MOV R3, RZ, RZ, -R3 ;  /* 0x000000ffff037224 */ /* 0x000fe200078e0a03 */
[----:B------:R-:W-:Y:S01]  /*1dd0*/  UIMAD UR19, UR17, UR10, UR22 ;  /* 0x0000000a111372a4 */ /* 0x000fe2000f8e0216 */
[----:B------:R-:W-:Y:S01]  /*1de0*/  IMAD.IADD R6, R6, 0x1, R11 ;  /* 0x0000000106067824 */ /* 0x000fe200078e020b */
[----:B------:R-:W-:Y:S01]  /*1df0*/  UIADD3 UR18, UR4, 0x200, URZ ;  /* 0x0000020004127890 */ /* 0x000fe2000fffe03f */
[----:B------:R-:W1:Y:S01]  /*1e00*/  LDC R11, c[0x0][0x488] ;  /* 0x00012200ff0b7b82 */ /* 0x000e620000000800 */
[----:B------:R-:W-:-:S02]  /*1e10*/  UIMAD.WIDE.U32 UR16, UR19, UR16, URZ ;  /* 0x00000010131072a5 */ /* 0x000fc4000f8e003f */
[----:B------:R-:W-:Y:S01]  /*1e20*/  PRMT R10, R6, 0x9910, RZ ;  /* 0x00009910060a7816 */ /* 0x000fe200000000ff */
[----:B------:R-:W-:Y:S01]  /*1e30*/  UIADD3 UR10, UR6, 0x200, URZ ;  /* 0x00000200060a7890 */ /* 0x000fe2000fffe03f */
[----:B------:R-:W-:Y:S01]  /*1e40*/  PRMT R6, R8, 0x7710, RZ ;  /* 0x0000771008067816 */ /* 0x000fe200000000ff */
[----:B------:R-:W-:Y:S01]  /*1e50*/  UIADD3 UR16, UR19, -UR17, URZ ;  /* 0x8000001113107290 */ /* 0x000fe2000fffe03f */
[----:B------:R-:W-:Y:S01]  /*1e60*/  PRMT R8, R4, 0x8880, RZ ;  /* 0x0000888004087816 */ /* 0x000fe200000000ff */
[----:B------:R-:W-:Y:S01]  /*1e70*/  IMAD.MOV.U32 R4, RZ, RZ, R10 ;  /* 0x000000ffff047224 */ /* 0x000fe200078e000a */
[----:B------:R-:W-:Y:S01]  /*1e80*/  UIADD3 UR24, UR4, 0x400, URZ ;  /* 0x0000040004187890 */ /* 0x000fe2000fffe03f */
[----:B------:R-:W-:Y:S01]  /*1e90*/  IMAD.IADD R13, R13, 0x1, R6 ;  /* 0x000000010d0d7824 */ /* 0x000fe200078e0206 */
[----:B------:R-:W-:Y:S01]  /*1ea0*/  USHF.R.U32.HI UR16, URZ, UR9, UR16 ;  /* 0x000000093f107299 */ /* 0x000fe20008011610 */
[----:B------:R-:W-:Y:S01]  /*1eb0*/  IMAD.MOV.U32 R6, RZ, RZ, R8 ;  /* 0x000000ffff067224 */ /* 0x000fe200078e0008 */
[----:B------:R-:W-:Y:S01]  /*1ec0*/  UIADD3 UR22, UR6, 0x202, URZ ;  /* 0x0000020206167890 */ /* 0x000fe2000fffe03f */
[----:B------:R-:W-:Y:S01]  /*1ed0*/  IMAD R10, R5, 0x40, R4 ;  /* 0x00000040050a7824 */ /* 0x000fe200078e0204 */
[----:B------:R-:W-:Y:S01]  /*1ee0*/  UIADD3 UR16, UR17, UR16, URZ ;  /* 0x0000001011107290 */ /* 0x000fe2000fffe03f */
[----:B------:R-:W-:Y:S01]  /*1ef0*/  VIADD R8, R7, 0x1 ;  /* 0x0000000107087836 */ /* 0x000fe20000000000 */
[----:B------:R-:W-:Y:S01]  /*1f00*/  SHF.R.S32.HI R4, RZ, 0x5, R6 ;  /* 0x00000005ff047819 */ /* 0x000fe20000011406 */
[----:B------:R-:W-:Y:S01]  /*1f10*/  IMAD.SHL.U32 R6, R15, 0x8, RZ ;  /* 0x000000080f067824 */ /* 0x000fe200078e00ff */
[----:B------:R-:W-:Y:S01]  /*1f20*/  USHF.R.U32.HI UR12, URZ, UR12, UR16 ;  /* 0x0000000c3f0c7299 */ /* 0x000fe20008011610 */
[----:B------:R-:W-:Y:S01]  /*1f30*/  IADD3 R7, -R7, 0x4, RZ ;  /* 0x0000000407077810 */ /* 0x000fe20007ffe1ff */
[----:B------:R-:W-:Y:S01]  /*1f40*/  UMOV UR17, 0x80000020 ;  /* 0x8000002000117882 */ /* 0x000fe20000000000 */
[----:B------:R-:W-:Y:S01]  /*1f50*/  PRMT R5, R4, 0x9910, RZ ;  /* 0x0000991004057816 */ /* 0x000fe200000000ff */
[----:B------:R-:W-:Y:S01]  /*1f60*/  UIADD3 UR9, -UR12, URZ, URZ ;  /* 0x0000003f0c097290 */ /* 0x000fe2000fffe13f */
[----:B------:R-:W-:Y:S01]  /*1f70*/  PRMT R4, R3, 0x7710, RZ ;  /* 0x0000771003047816 */ /* 0x000fe200000000ff */
[----:B------:R-:W-:Y:S01]  /*1f80*/  UMOV UR16, UR18 ;  /* 0x0000001200107c82 */ /* 0x000fe20008000000 */
[----:B------:R-:W-:Y:S01]  /*1f90*/  IADD3 R6, R6, UR8, R6 ;  /* 0x0000000806067c10 */ /* 0x000fe2000fffe006 */
[----:B------:R-:W-:Y:S01]  /*1fa0*/  IMAD.MOV.U32 R3, RZ, RZ, R5 ;  /* 0x000000ffff037224 */ /* 0x000fe200078e0005 */
[----:B-1----:R-:W-:Y:S01]  /*1fb0*/  ISETP.LE.AND P0, PT, R11, UR23, PT ;  /* 0x000000170b007c0c */ /* 0x002fe2000bf03270 */
[----:B------:R-:W-:Y:S01]  /*1fc0*/  IMAD.IADD R9, R9, 0x1, R4 ;  /* 0x0000000109097824 */ /* 0x000fe200078e0204 */
[----:B------:R-:W-:Y:S01]  /*1fd0*/  UIMAD UR11, UR9, UR11, UR19 ;  /* 0x0000000b090b72a4 */ /* 0x000fe2000f8e0213 */
[----:B------:R-:W-:Y:S01]  /*1fe0*/  IMAD R10, R3, 0x10, R10 ;  /* 0x00000010030a7824 */ /* 0x000fe200078e020a */
[----:B------:R-:W-:Y:S01]  /*1ff0*/  PRMT R3, R13, 0x8880, RZ ;  /* 0x000088800d037816 */ /* 0x000fe200000000ff */
[----:B------:R-:W-:Y:S01]  /*2000*/  VIADD R5, R6, 0x6400 ;  /* 0x0000640006057836 */ /* 0x000fe20000000000 */
[----:B------:R-:W-:Y:S01]  /*2010*/  UMOV UR21, 0x80000020 ;  /* 0x8000002000157882 */ /* 0x000fe20000000000 */
[----:B------:R-:W-:Y:S01]  /*2020*/  UMOV UR18, UR10 ;  /* 0x0000000a00127c82 */ /* 0x000fe20008000000 */
[----:B------:R-:W-:Y:S01]  /*2030*/  UMOV UR19, 0x80000020 ;  /* 0x8000002000137882 */ /* 0x000fe20000000000 */
[----:B------:R-:W-:-:S04]  /*2040*/  UMOV UR23, 0x80000020 ;  /* 0x8000002000177882 */ /* 0x000fc80000000000 */
[----:B------:R-:W-:Y:S05]  /*2050*/  @P0 EXIT ;  /* 0x000000000000094d */ /* 0x000fea0003800000 */
[----:B------:R-:W1:Y:S02]  /*2060*/  SYNCS.PHASECHK.TRANS64.TRYWAIT P0, [UR8], RZ ;  /* 0x000000ffff0075a7 */ /* 0x000e640008000148 */
[----:B-1----:R-:W-:Y:S05]  /*2070*/  @!P0 BRA `(.L_x_12) ;  /* 0x0000007400408947 */ /* 0x002fea0003800000 */
.L_x_39:
[----:B------:R-:W2:Y:S02]  /*2080*/  SYNCS.PHASECHK.TRANS64.TRYWAIT P0, [UR8+0x10], RZ ;  /* 0x000010ffff0075a7 */ /* 0x000ea40008000148 */
[----:B--2---:R-:W-:Y:S05]  /*2090*/  @P0 BRA `(.L_x_13) ;  /* 0x0000000000080947 */ /* 0x004fea0003800000 */
[----:B------:R-:W2:Y:S02]  /*20a0*/  SYNCS.PHASECHK.TRANS64.TRYWAIT P0, [UR8+0x10], RZ ;  /* 0x000010ffff0075a7 */ /* 0x000ea40008000148 */
[----:B--2---:R-:W-:Y:S05]  /*20b0*/  @!P0 BRA `(.L_x_14) ;  /* 0x0000007400488947 */ /* 0x004fea0003800000 */
.L_x_13:
[----:B------:R-:W-:Y:S01]  /*20c0*/  WARPGROUP.ARRIVE ;  /* 0x00000000000079c5 */ /* 0x000fe20000000000 */
[----:B------:R-:W-:Y:S01]  /*20d0*/  ULDC UR9, c[0x0][0x48c] ;  /* 0x0001230000097ab9 */ /* 0x000fe20000000800 */
[----:B------:R-:W-:Y:S01]  /*20e0*/  ULDC UR45, c[0x0][0x21c] ;  /* 0x00008700002d7ab9 */ /* 0x000fe20000000800 */
[----:B------:R-:W-:Y:S01]  /*20f0*/  ULDC UR46, c[0x0][0x210] ;  /* 0x00008400002e7ab9 */ /* 0x000fe20000000800 */
[----:B------:R-:W-:Y:S01]  /*2100*/  UIADD3 UR36, -UR13, UR9, URZ ;  /* 0x000000090d247290 */ /* 0x000fe2000fffe13f */
[----:B-1----:R-:W-:Y:S01]  /*2110*/  IMAD.IADD R4, R9, 0x1, R9 ;  /* 0x0000000109047824 */ /* 0x002fe200078e0209 */
[----:B------:R-:W-:Y:S01]  /*2120*/  HGMMA.64x128x16.F32 R24, gdesc[UR4], RZ, !UPT ;  /* 0x01e00000041879f0 */ /* 0x000fe2000c7008ff */
[----:B------:R-:W-:Y:S01]  /*2130*/  UIADD3 UR37, UR45, -UR46, URZ ;  /* 0x8000002e2d257290 */ /* 0x000fe2000fffe03f */
[----:B------:R-:W-:Y:S01]  /*2140*/  IMAD.MOV.U32 R22, RZ, RZ, -0x1 ;  /* 0xffffffffff167424 */ /* 0x000fe200078e00ff */
[----:B------:R-:W-:Y:S01]  /*2150*/  UIADD3 UR38, -UR45, URZ, URZ ;  /* 0x0000003f2d267290 */ /* 0x000fe2000fffe13f */
[----:B------:R-:W-:Y:S01]  /*2160*/  IMAD.MOV R4, RZ, RZ, -R4 ;  /* 0x000000ffff047224 */ /* 0x000fe200078e0a04 */
[----:B------:R-:W-:-:S02]  /*2170*/  ULEA UR36, UR36, UR37, 0x7 ;  /* 0x0000002524247291 */ /* 0x000fc4000f8e383f */
[----:B------:R-:W-:Y:S02]  /*2180*/  USHF.R.S32.HI UR39, URZ, 0x1f, UR38 ;  /* 0x0000001f3f277899 */ /* 0x000fe40008011426 */
[----:B------:R-:W-:Y:S01]  /*2190*/  UIADD3 UR38, -UR36, URZ, URZ ;  /* 0x0000003f24267290 */ /* 0x000fe2000fffe13f */
[----:B------:R-:W-:Y:S01]  /*21a0*/  PRMT R4, R4, 0x7710, RZ ;  /* 0x0000771004047816 */ /* 0x000fe200000000ff */
[----:B------:R-:W-:Y:S02]  /*21b0*/  ULEA.HI UR44, UR39, -UR45, URZ, 0x7 ;  /* 0x8000002d272c7291 */ /* 0x000fe4000f8f383f */
[----:B------:R-:W-:Y:S01]  /*21c0*/  UIADD3 UR47, UR45, -0x1, URZ ;  /* 0xffffffff2d2f7890 */ /* 0x000fe2000fffe03f */
[----:B------:R-:W-:Y:S01]  /*21d0*/  LOP3.LUT R4, R4, 0xffff, RZ, 0xc0, !PT ;  /* 0x0000ffff04047812 */ /* 0x000fe200078ec0ff */
[----:B------:R-:W-:Y:S02]  /*21e0*/  UIADD3 UR37, UR36, -0x1, URZ ;  /* 0xffffffff24257890 */ /* 0x000fe4000fffe03f */
[----:B------:R-:W-:Y:S01]  /*21f0*/  USHF.R.S32.HI UR39, URZ, 0x1f, UR38 ;  /* 0x0000001f3f277899 */ /* 0x000fe20008011426 */
[----:B------:R-:W-:Y:S01]  /*2200*/  PRMT R4, R4, 0x8880, RZ ;  /* 0x0000888004047816 */ /* 0x000fe200000000ff */
[----:B------:R-:W-:-:S02]  /*2210*/  UISETP.GT.AND UP1, UPT, UR45, URZ, UPT ;  /* 0x0000003f2d00728c */ /* 0x000fc4000bf24270 */
[----:B------:R-:W-:Y:S02]  /*2220*/  USHF.R.S32.HI UR48, URZ, 0x1f, UR47 ;  /* 0x0000001f3f307899 */ /* 0x000fe4000801142f */
[----:B------:R-:W-:Y:S01]  /*2230*/  USHF.R.S32.HI UR38, URZ, 0x1f, UR37 ;  /* 0x0000001f3f267899 */ /* 0x000fe20008011425 */
[C---:B------:R-:W-:Y:S01]  /*2240*/  VIADD R11, R4.reuse, -UR46 ;  /* 0x8000002e040b7c36 */ /* 0x040fe20008000000 */
[----:B------:R-:W-:Y:S01]  /*2250*/  ULEA.HI UR39, UR39, -UR36, URZ, 0x7 ;  /* 0x8000002427277291 */ /* 0x000fe2000f8f383f */
[----:B------:R-:W-:Y:S01]  /*2260*/  VIADD R12, R4, UR45 ;  /* 0x0000002d040c7c36 */ /* 0x000fe20008000000 */
[----:B------:R-:W-:Y:S02]  /*2270*/  UISETP.GT.AND UP0, UPT, UR36, URZ, UPT ;  /* 0x0000003f2400728c */ /* 0x000fe4000bf04270 */
[----:B------:R-:W-:Y:S01]  /*2280*/  ULEA.HI UR48, UR48, UR47, URZ, 0x7 ;  /* 0x0000002f30307291 */ /* 0x000fe2000f8f383f */
[----:B------:R-:W-:Y:S01]  /*2290*/  IADD3 R13, R10, UR45, R11 ;  /* 0x0000002d0a0d7c10 */ /* 0x000fe2000fffe00b */
[----:B------:R-:W-:-:S02]  /*22a0*/  USHF.R.S32.HI UR44, URZ, 0x7, UR44 ;  /* 0x000000073f2c7899 */ /* 0x000fc4000801142c */
[----:B------:R-:W-:Y:S02]  /*22b0*/  ULEA.HI UR38, UR38, UR37, URZ, 0x7 ;  /* 0x0000002526267291 */ /* 0x000fe4000f8f383f */
[----:B------:R-:W-:Y:S01]  /*22c0*/  USHF.R.S32.HI UR39, URZ, 0x7, UR39 ;  /* 0x000000073f277899 */ /* 0x000fe20008011427 */
[----:B------:R-:W-:Y:S01]  /*22d0*/  UMOV UR42, 0x0 ;  /* 0x00000000002a7882 */ /* 0x000fe20000000000 */
[----:B------:R-:W-:Y:S01]  /*22e0*/  UMOV UR43, 0x1 ;  /* 0x00000001002b7882 */ /* 0x000fe20000000000 */
[----:B------:R-:W-:Y:S02]  /*22f0*/  ULEA.HI.SX32 UR38, UR38, 0x1, 0x19 ;  /* 0x0000000126267891 */ /* 0x000fe4000f8fca3f */
[----:B------:R-:W-:Y:S02]  /*2300*/  @UP1 UIMAD.WIDE UR40, UR48, 0x2000000, UR42 ;  /* 0x02000000302818a5 */ /* 0x000fe4000f8e022a */
[----:B------:R-:W-:Y:S02]  /*2310*/  UIADD3 UR39, -UR39, URZ, URZ ;  /* 0x0000003f27277290 */ /* 0x000fe4000fffe13f */
[----:B------:R-:W-:-:S02]  /*2320*/  UIADD3 UR44, -UR44, URZ, URZ ;  /* 0x0000003f2c2c7290 */ /* 0x000fc4000fffe13f */
[----:B------:R-:W-:Y:S01]  /*2330*/  ULOP3.LUT UR10, URZ, UR13, URZ, 0x33, !UPT ;  /* 0x0000000d3f0a7292 */ /* 0x000fe2000f8e333f */
[----:B------:R-:W-:Y:S02]  /*2340*/  ULDC UR37, c[0x0][0x480] ;  /* 0x0001200000257ab9 */ /* 0x000fe40000000800 */
[----:B------:R-:W-:Y:S01]  /*2350*/  @!UP0 UMOV UR38, UR39 ;  /* 0x0000002700268c82 */ /* 0x000fe20008000000 */
[----:B------:R-:W-:Y:S01]  /*2360*/  UIADD3 UR10, UR10, UR9, URZ ;  /* 0x000000090a0a7290 */ /* 0x000fe2000fffe03f */
[----:B------:R-:W-:Y:S01]  /*2370*/  @UP1 UMOV UR44, UR41 ;  /* 0x00000029002c1c82 */ /* 0x000fe20008000000 */
[----:B------:R-:W-:Y:S02]  /*2380*/  UIADD3 UR36, UR36, -0x80, URZ ;  /* 0xffffff8024247890 */ /* 0x000fe4000fffe03f */
[----:B------:R-:W-:Y:S02]  /*2390*/  UISETP.LT.AND UP0, UPT, UR38, UR44, UPT ;  /* 0x0000002c2600728c */ /* 0x000fe4000bf01270 */
[----:B------:R-:W-:-:S02]  /*23a0*/  USHF.L.U32 UR10, UR10, 0x7, URZ ;  /* 0x000000070a0a7899 */ /* 0x000fc4000800063f */
[----:B------:R-:W-:Y:S02]  /*23b0*/  USEL UR44, UR38, UR44, UP0 ;  /* 0x0000002c262c7287 */ /* 0x000fe40008000000 */
[----:B------:R-:W-:Y:S02]  /*23c0*/  USHF.R.S32.HI UR38, URZ, 0x1f, UR36 ;  /* 0x0000001f3f267899 */ /* 0x000fe40008011424 */
[----:B------:R-:W-:Y:S01]  /*23d0*/  UIADD3 UR9, UR44, -0x1, URZ ;  /* 0xffffffff2c097890 */ /* 0x000fe2000fffe03f */
[----:B------:R-:W-:Y:S01]  /*23e0*/  IMAD.U32 R14, RZ, RZ, UR10 ;  /* 0x0000000aff0e7e24 */ /* 0x000fe2000f8e00ff */
[----:B------:R-:W-:-:S04]  /*23f0*/  ULEA.HI UR38, UR38, UR36, URZ, 0x7 ;  /* 0x0000002426267291 */ /* 0x000fc8000f8f383f */
[----:B------:R-:W-:Y:S01]  /*2400*/  VIMNMX R11, RZ, UR9, !PT ;  /* 0x00000009ff0b7c48 */ /* 0x000fe2000ffe0100 */
[----:B------:R-:W-:Y:S01]  /*2410*/  USHF.R.S32.HI UR38, URZ, 0x7, UR38 ;  /* 0x000000073f267899 */ /* 0x000fe20008011426 */
[----:B------:R-:W-:-:S03]  /*2420*/  IADD3 R4, R13, 0x1, R14 ;  /* 0x000000010d047810 */ /* 0x000fc60007ffe00e */
[C---:B------:R-:W-:Y:S02]  /*2430*/  IMAD R12, R11.reuse, -0x80, R12 ;  /* 0xffffff800b0c7824 */ /* 0x040fe400078e020c */
[----:B------:R-:W-:-:S05]  /*2440*/  IMAD R11, R11, -0x80, R4 ;  /* 0xffffff800b0b7824 */ /* 0x000fca00078e0204 */
[----:B------:R-:W-:Y:S02]  /*2450*/  VIMNMX R13, R12, R11, PT ;  /* 0x0000000b0c0d7248 */ /* 0x000fe40003fe0100 */
[----:B------:R-:W-:Y:S02]  /*2460*/  VIADDMNMX R12, R11, 0x8, R12, PT ;  /* 0x000000080b0c7846 */ /* 0x000fe4000380010c */
[----:B------:R-:W-:Y:S02]  /*2470*/  SHF.R.S32.HI R14, RZ, 0x1f, R13 ;  /* 0x0000001fff0e7819 */ /* 0x000fe4000001140d */
[----:B------:R-:W-:Y:S02]  /*2480*/  SHF.R.S32.HI R11, RZ, 0x1f, R12 ;  /* 0x0000001fff0b7819 */ /* 0x000fe4000001140c */
[----:B------:R-:W-:Y:S02]  /*2490*/  LEA.HI R14, R14, R13, RZ, 0x3 ;  /* 0x0000000d0e0e7211 */ /* 0x000fe400078f18ff */
[----:B------:R-:W-:-:S02]  /*24a0*/  LEA.HI R11, R11, R12, RZ, 0x3 ;  /* 0x0000000c0b0b7211 */ /* 0x000fc400078f18ff */
[----:B------:R-:W-:Y:S02]  /*24b0*/  LOP3.LUT R16, R14, 0xfffffff8, RZ, 0xc0, !PT ;  /* 0xfffffff80e107812 */ /* 0x000fe400078ec0ff */
[----:B------:R-:W-:Y:S02]  /*24c0*/  SHF.R.S32.HI R14, RZ, 0x3, R14 ;  /* 0x00000003ff0e7819 */ /* 0x000fe4000001140e */
[CC--:B------:R-:W-:Y:S02]  /*24d0*/  ISETP.NE.AND P0, PT, R13.reuse, R16.reuse, PT ;  /* 0x000000100d00720c */ /* 0x0c0fe40003f05270 */
[----:B------:R-:W-:Y:S02]  /*24e0*/  IADD3 R15, -R14, 0x1, RZ ;  /* 0x000000010e0f7810 */ /* 0x000fe40007ffe1ff */
[C---:B------:R-:W-:Y:S02]  /*24f0*/  ISETP.LT.AND P0, PT, R13.reuse, RZ, P0 ;  /* 0x000000ff0d00720c */ /* 0x040fe40000701270 */
[----:B------:R-:W-:Y:S01]  /*2500*/  VIADDMNMX R16, R13, -R16, 0x2, PT ;  /* 0x000000020d107446 */ /* 0x000fe20003800910 */
[----:B------:R-:W-:Y:S10]  /*2510*/  HGMMA.64x128x16.F32 R24, gdesc[UR32], R24 ;  /* 0x01e00000201879f0 */ /* 0x000ff40008700818 */
[----:B------:R-:W-:-:S05]  /*2520*/  @!P0 IMAD.MOV R15, RZ, RZ, -R14 ;  /* 0x000000ffff0f8224 */ /* 0x000fca00078e0a0e */
[----:B------:R-:W-:-:S04]  /*2530*/  IADD3 R16, -R16, R15, R15 ;  /* 0x0000000f10107210 */ /* 0x000fc80007ffe10f */
[----:B------:R-:W-:-:S05]  /*2540*/  VIMNMX R16, R16, -0x20, !PT ;  /* 0xffffffe010107848 */ /* 0x000fca0007fe0100 */
[----:B------:R-:W-:-:S05]  /*2550*/  VIADD R16, R16, 0x20 ;  /* 0x0000002010107836 */ /* 0x000fca0000000000 */
[----:B------:R-:W-:-:S04]  /*2560*/  SHF.R.U32.HI R16, RZ, R16, R22 ;  /* 0x00000010ff107219 */ /* 0x000fc80000011616 */
[C---:B------:R-:W-:Y:S02]  /*2570*/  R2P PR, R16.reuse, 0x7e ;  /* 0x0000007e10007804 */ /* 0x040fe40000000000 */
[----:B------:R-:W-:Y:S01]  /*2580*/  LOP3.LUT R13, R16, 0x1, RZ, 0xc0, !PT ;  /* 0x00000001100d7812 */ /* 0x000fe200078ec0ff */
[----:B------:R-:W-:-:S12]  /*2590*/  HGMMA.64x128x16.F32 R24, gdesc[UR16], R24 ;  /* 0x01e00000101879f0 */ /* 0x000fd80008700818 */
[----:B------:R-:W-:-:S12]  /*25a0*/  HGMMA.64x128x16.F32 R24, gdesc[UR20], R24 ;  /* 0x01e00000141879f0 */ /* 0x000fd80008700818 */
[----:B------:R-:W-:-:S12]  /*25b0*/  HGMMA.64x128x16.F32 R24, gdesc[UR24], R24 ;  /* 0x01e00000181879f0 */ /* 0x000fd80008700818 */
[----:B------:R-:W-:Y:S03]  /*25c0*/  HGMMA.64x128x16.F32 R24, gdesc[UR28], R24, gsb0 ;  /* 0x01e000001c1879f0 */ /* 0x000fe60008000818 */
[----:B------:R-:W-:Y:S02]  /*25d0*/  WARPGROUP.DEPBAR.LE gsb0, 0x0 ;  /* 0x00008000000079c5 */ /* 0x000fe40000010000 */
[----:B------:R-:W-:Y:S02]  /*25e0*/  FSEL R25, R25, -INF , P1 ;  /* 0xff80000019197808 */ /* 0x000fe40000800000 */
[----:B------:R-:W-:Y:S02]  /*25f0*/  FSEL R28, R28, -INF , P2 ;  /* 0xff8000001c1c7808 */ /* 0x000fe40001000000 */
[----:B------:R-:W-:Y:S02]  /*2600*/  FSEL R29, R29, -INF , P3 ;  /* 0xff8000001d1d7808 */ /* 0x000fe40001800000 */
[----:B------:R-:W-:-:S02]  /*2610*/  FSEL R17, R32, -INF , P4 ;  /* 0xff80000020117808 */ /* 0x000fc40002000000 */
[----:B------:R-:W-:Y:S02]  /*2620*/  FSEL R14, R33, -INF , P5 ;  /* 0xff800000210e7808 */ /* 0x000fe40002800000 */
[----:B------:R-:W-:Y:S02]  /*2630*/  FSEL R19, R36, -INF , P6 ;  /* 0xff80000024137808 */ /* 0x000fe40003000000 */
[----:B------:R-:W-:Y:S02]  /*2640*/  R2P PR, R16.B1, 0x7f ;  /* 0x0000007f10007804 */ /* 0x000fe40000001000 */
[----:B------:R-:W-:-:S03]  /*2650*/  FMNMX R15, R28, R19, !PT ;  /* 0x000000131c0f7209 */ /* 0x000fc60007800000 */
[----:B------:R-:W-:Y:S02]  /*2660*/  FSEL R40, R40, -INF , P0 ;  /* 0xff80000028287808 */ /* 0x000fe40000000000 */
[----:B------:R-:W-:Y:S02]  /*2670*/  FSEL R41, R41, -INF , P1 ;  /* 0xff80000029297808 */ /* 0x000fe40000800000 */
[----:B------:R-:W-:Y:S02]  /*2680*/  FSEL R44, R44, -INF , P2 ;  /* 0xff8000002c2c7808 */ /* 0x000fe40001000000 */
[----:B------:R-:W-:Y:S02]  /*2690*/  FSEL R45, R45, -INF , P3 ;  /* 0xff8000002d2d7808 */ /* 0x000fe40001800000 */
[----:B------:R-:W-:Y:S02]  /*26a0*/  FSEL R48, R48, -INF , P4 ;  /* 0xff80000030307808 */ /* 0x000fe40002000000 */
[----:B------:R-:W-:-:S02]  /*26b0*/  FSEL R49, R49, -INF , P5 ;  /* 0xff80000031317808 */ /* 0x000fc40002800000 */
[----:B------:R-:W-:Y:S02]  /*26c0*/  FSEL R52, R52, -INF , P6 ;  /* 0xff80000034347808 */ /* 0x000fe40003000000 */
[----:B------:R-:W-:Y:S02]  /*26d0*/  R2P PR, R16.B2, 0x7f ;  /* 0x0000007f10007804 */ /* 0x000fe40000002000 */
[----:B------:R-:W-:-:S03]  /*26e0*/  FMNMX R15, R44, R15, !PT ;  /* 0x0000000f2c0f7209 */ /* 0x000fc60007800000 */
[----:B------:R-:W-:Y:S02]  /*26f0*/  FSEL R56, R56, -INF , P0 ;  /* 0xff80000038387808 */ /* 0x000fe40000000000 */
[----:B------:R-:W-:Y:S02]  /*2700*/  ISETP.NE.U32.AND P0, PT, R13, 0x1, PT ;  /* 0x000000010d00780c */ /* 0x000fe40003f05070 */
[----:B------:R-:W-:Y:S02]  /*2710*/  FSEL R57, R57, -INF , P1 ;  /* 0xff80000039397808 */ /* 0x000fe40000800000 */
[----:B------:R-:W-:Y:S02]  /*2720*/  FSEL R24, R24, -INF , !P0 ;  /* 0xff80000018187808 */ /* 0x000fe40004000000 */
[----:B------:R-:W-:Y:S02]  /*2730*/  LOP3.LUT P0, RZ, R16, 0x80, RZ, 0xc0, !PT ;  /* 0x0000008010ff7812 */ /* 0x000fe4000780c0ff */
[----:B------:R-:W-:-:S02]  /*2740*/  FSEL R60, R60, -INF , P2 ;  /* 0xff8000003c3c7808 */ /* 0x000fc40001000000 */
[----:B------:R-:W-:Y:S02]  /*2750*/  FSEL R18, R37, -INF , P0 ;  /* 0xff80000025127808 */ /* 0x000fe40000000000 */
[C---:B------:R-:W-:Y:S02]  /*2760*/  LOP3.LUT P0, RZ, R16.reuse, 0x8000, RZ, 0xc0, !PT ;  /* 0x0000800010ff7812 */ /* 0x040fe4000780c0ff */
[----:B------:R-:W-:Y:S02]  /*2770*/  FSEL R61, R61, -INF , P3 ;  /* 0xff8000003d3d7808 */ /* 0x000fe40001800000 */
[----:B------:R-:W-:Y:S02]  /*2780*/  FSEL R53, R53, -INF , P0 ;  /* 0xff80000035357808 */ /* 0x000fe40000000000 */
[----:B------:R-:W-:Y:S02]  /*2790*/  LOP3.LUT P0, RZ, R16, 0x800000, RZ, 0xc0, !PT ;  /* 0x0080000010ff7812 */ /* 0x000fe4000780c0ff */
[----:B------:R-:W-:-:S02]  /*27a0*/  FSEL R64, R64, -INF , P4 ;  /* 0xff80000040407808 */ /* 0x000fc40002000000 */
[----:B------:R-:W-:Y:S02]  /*27b0*/  FSEL R69, R69, -INF , P0 ;  /* 0xff80000045457808 */ /* 0x000fe40000000000 */
[----:B------:R-:W-:Y:S02]  /*27c0*/  FSEL R65, R65, -INF , P5 ;  /* 0xff80000041417808 */ /* 0x000fe40002800000 */
[----:B------:R-:W-:Y:S02]  /*27d0*/  FSEL R68, R68, -INF , P6 ;  /* 0xff80000044447808 */ /* 0x000fe40003000000 */
[----:B------:R-:W-:Y:S02]  /*27e0*/  R2P PR, R16.B3, 0x7f ;  /* 0x0000007f10007804 */ /* 0x000fe40000003000 */
[----:B------:R-:W-:Y:S02]  /*27f0*/  FMNMX R13, R24, R17, !PT ;  /* 0x00000011180d7209 */ /* 0x000fe40007800000 */
[----:B------:R-:W-:-:S02]  /*2800*/  FMNMX R20, R29, R18, !PT ;  /* 0x000000121d147209 */ /* 0x000fc40007800000 */
[----:B------:R-:W-:Y:S02]  /*2810*/  FSEL R72, R72, -INF , P0 ;  /* 0xff80000048487808 */ /* 0x000fe40000000000 */
[----:B------:R-:W-:Y:S02]  /*2820*/  ISETP.GT.AND P0, PT, R16, -0x1, PT ;  /* 0xffffffff1000780c */ /* 0x000fe40003f04270 */
[----:B------:R-:W-:Y:S02]  /*2830*/  FMNMX R16, R25, R14, !PT ;  /* 0x0000000e19107209 */ /* 0x000fe40007800000 */
[----:B------:R-:W-:Y:S02]  /*2840*/  FMNMX R13, R40, R13, !PT ;  /* 0x0000000d280d7209 */ /* 0x000fe40007800000 */
[----:B------:R-:W-:Y:S02]  /*2850*/  FMNMX R16, R41, R16, !PT ;  /* 0x0000001029107209 */ /* 0x000fe40007800000 */
[----:B------:R-:W-:-:S02]  /*2860*/  FMNMX R20, R45, R20, !PT ;  /* 0x000000142d147209 */ /* 0x000fc40007800000 */
[----:B------:R-:W-:Y:S02]  /*2870*/  FMNMX R13, R48, R13, !PT ;  /* 0x0000000d300d7209 */ /* 0x000fe40007800000 */
[----:B------:R-:W-:Y:S02]  /*2880*/  FMNMX R16, R49, R16, !PT ;  /* 0x0000001031107209 */ /* 0x000fe40007800000 */
[----:B------:R-:W-:Y:S02]  /*2890*/  FMNMX R15, R52, R15, !PT ;  /* 0x0000000f340f7209 */ /* 0x000fe40007800000 */
[----:B------:R-:W-:Y:S02]  /*28a0*/  FMNMX R20, R53, R20, !PT ;  /* 0x0000001435147209 */ /* 0x000fe40007800000 */
[----:B------:R-:W-:Y:S02]  /*28b0*/  FMNMX R13, R56, R13, !PT ;  /* 0x0000000d380d7209 */ /* 0x000fe40007800000 */
[----:B------:R-:W-:-:S02]  /*28c0*/  FMNMX R16, R57, R16, !PT ;  /* 0x0000001039107209 */ /* 0x000fc40007800000 */
[----:B------:R-:W-:Y:S02]  /*28d0*/  FMNMX R15, R60, R15, !PT ;  /* 0x0000000f3c0f7209 */ /* 0x000fe40007800000 */
[----:B------:R-:W-:Y:S02]  /*28e0*/  FMNMX R20, R61, R20, !PT ;  /* 0x000000143d147209 */ /* 0x000fe40007800000 */
[----:B------:R-:W-:Y:S02]  /*28f0*/  FSEL R73, R73, -INF , P1 ;  /* 0xff80000049497808 */ /* 0x000fe40000800000 */
[----:B------:R-:W-:Y:S02]  /*2900*/  FSEL R76, R76, -INF , P2 ;  /* 0xff8000004c4c7808 */ /* 0x000fe40001000000 */
[----:B------:R-:W-:Y:S02]  /*2910*/  FSEL R77, R77, -INF , P3 ;  /* 0xff8000004d4d7808 */ /* 0x000fe40001800000 */
[----:B------:R-:W-:-:S02]  /*2920*/  FMNMX R13, R64, R13, !PT ;  /* 0x0000000d400d7209 */ /* 0x000fc40007800000 */
[----:B------:R-:W-:Y:S02]  /*2930*/  FMNMX R16, R65, R16, !PT ;  /* 0x0000001041107209 */ /* 0x000fe40007800000 */
[----:B------:R-:W-:Y:S02]  /*2940*/  FMNMX R15, R68, R15, !PT ;  /* 0x0000000f440f7209 */ /* 0x000fe40007800000 */
[----:B------:R-:W-:Y:S02]  /*2950*/  FMNMX R20, R69, R20, !PT ;  /* 0x0000001445147209 */ /* 0x000fe40007800000 */
[----:B------:R-:W-:Y:S02]  /*2960*/  FSEL R85, R85, -INF , !P0 ;  /* 0xff80000055557808 */ /* 0x000fe40004000000 */
[----:B------:R-:W-:Y:S02]  /*2970*/  FSEL R80, R80, -INF , P4 ;  /* 0xff80000050507808 */ /* 0x000fe40002000000 */
[----:B------:R-:W-:-:S02]  /*2980*/  FSEL R81, R81, -INF , P5 ;  /* 0xff80000051517808 */ /* 0x000fc40002800000 */
[----:B------:R-:W-:Y:S02]  /*2990*/  FSEL R84, R84, -INF , P6 ;  /* 0xff80000054547808 */ /* 0x000fe40003000000 */
[----:B------:R-:W-:Y:S02]  /*29a0*/  FMNMX R13, R72, R13, !PT ;  /* 0x0000000d480d7209 */ /* 0x000fe40007800000 */
        /* <DEDUP_REMOVED lines=9> */
[----:B------:R-:W-:-:S02]  /*2a40*/  SHF.R.S32.HI R15, RZ, 0x3, R11 ;  /* 0x00000003ff0f7819 */ /* 0x000fc4000001140b */
[----:B------:R-:W-:-:S05]  /*2a50*/  FMNMX R20, R13, R20, !PT ;  /* 0x000000140d147209 */ /* 0x000fca0007800000 */
[----:B------:R-:W1:Y:S02]  /*2a60*/  SHFL.BFLY PT, R13, R20, 0x2, 0x1f ;  /* 0x0c401f00140d7f89 */ /* 0x000e6400000e0000 */
[----:B-1----:R-:W-:Y:S02]  /*2a70*/  FMNMX R21, R20, R13, !PT ;  /* 0x0000000d14157209 */ /* 0x002fe40007800000 */
[----:B------:R-:W-:-:S03]  /*2a80*/  LOP3.LUT R13, R11, 0xfffffff8, RZ, 0xc0, !PT ;  /* 0xfffffff80b0d7812 */ /* 0x000fc600078ec0ff */
[----:B------:R-:W1:Y:S01]  /*2a90*/  SHFL.BFLY PT, R16, R21, 0x1, 0x1f ;  /* 0x0c201f0015107f89 */ /* 0x000e6200000e0000 */
[CC--:B------:R-:W-:Y:S02]  /*2aa0*/  ISETP.NE.AND P0, PT, R12.reuse, R13.reuse, PT ;  /* 0x0000000d0c00720c */ /* 0x0c0fe40003f05270 */
[C---:B------:R-:W-:Y:S02]  /*2ab0*/  VIADDMNMX R13, R12.reuse, -R13, 0x2, PT ;  /* 0x000000020c0d7446 */ /* 0x040fe4000380090d */
[----:B------:R-:W-:Y:S02]  /*2ac0*/  ISETP.LT.AND P0, PT, R12, RZ, P0 ;  /* 0x000000ff0c00720c */ /* 0x000fe40000701270 */
[----:B-1----:R-:W-:Y:S02]  /*2ad0*/  FMNMX R11, R21, R16, !PT ;  /* 0x00000010150b7209 */ /* 0x002fe40007800000 */
[----:B------:R-:W-:-:S09]  /*2ae0*/  IADD3 R16, -R15, 0x1, RZ ;  /* 0x000000010f107810 */ /* 0x000fd20007ffe1ff */
[----:B------:R-:W-:Y:S01]  /*2af0*/  @!P0 IMAD.MOV R16, RZ, RZ, -R15 ;  /* 0x000000ffff108224 */ /* 0x000fe200078e0a0f */
[----:B------:R-:W-:-:S04]  /*2b00*/  FSETP.NEU.AND P1, PT, R11, -INF , PT ;  /* 0xff8000000b00780b */ /* 0x000fc80003f2d000 */
[----:B------:R-:W-:Y:S02]  /*2b10*/  IADD3 R13, -R13, R16, R16 ;  /* 0x000000100d0d7210 */ /* 0x000fe40007ffe110 */
[----:B------:R-:W-:Y:S02]  /*2b20*/  FSEL R12, R11, RZ, P1 ;  /* 0x000000ff0b0c7208 */ /* 0x000fe40000800000 */
[----:B------:R-:W-:-:S03]  /*2b30*/  VIMNMX R13, R13, -0x20, !PT ;  /* 0xffffffe00d0d7848 */ /* 0x000fc60007fe0100 */
[----:B------:R-:W-:Y:S02]  /*2b40*/  FMUL R20, R12, UR37 ;  /* 0x000000250c147c20 */ /* 0x000fe40008400000 */
[----:B------:R-:W-:Y:S02]  /*2b50*/  VIADD R13, R13, 0x20 ;  /* 0x000000200d0d7836 */ /* 0x000fe40000000000 */
[--C-:B------:R-:W-:Y:S01]  /*2b60*/  FFMA R140, R17, UR37, -R20.reuse ;  /* 0x00000025118c7c23 */ /* 0x100fe20008000814 */
[--C-:B------:R-:W-:Y:S01]  /*2b70*/  FFMA R17, R14, UR37, -R20.reuse ;  /* 0x000000250e117c23 */ /* 0x100fe20008000814 */
[----:B------:R-:W-:Y:S01]  /*2b80*/  FFMA R142, R19, UR37, -R20 ;  /* 0x00000025138e7c23 */ /* 0x000fe20008000814 */
[----:B------:R-:W-:Y:S01]  /*2b90*/  SHF.R.U32.HI R12, RZ, R13, R22 ;  /* 0x0000000dff0c7219 */ /* 0x000fe20000011616 */
[--C-:B------:R-:W-:Y:S01]  /*2ba0*/  FFMA R15, R29, UR37, -R20.reuse ;  /* 0x000000251d0f7c23 */ /* 0x100fe20008000814 */
[--C-:B------:R-:W-:Y:S01]  /*2bb0*/  FFMA R19, R18, UR37, -R20.reuse ;  /* 0x0000002512137c23 */ /* 0x100fe20008000814 */
[--C-:B------:R-:W-:Y:S01]  /*2bc0*/  FFMA R21, R41, UR37, -R20.reuse ;  /* 0x0000002529157c23 */ /* 0x100fe20008000814 */
[----:B------:R-:W-:Y:S01]  /*2bd0*/  R2P PR, R12, 0x7e ;  /* 0x0000007e0c007804 */ /* 0x000fe20000000000 */
[--C-:B------:R-:W-:Y:S01]  /*2be0*/  FFMA R136, R24, UR37, -R20.reuse ;  /* 0x0000002518887c23 */ /* 0x100fe20008000814 */
[----:B------:R-:W-:Y:S01]  /*2bf0*/  LOP3.LUT R14, R12, 0x1, RZ, 0xc0, !PT ;  /* 0x000000010c0e7812 */ /* 0x000fe200078ec0ff */
[--C-:B------:R-:W-:Y:S01]  /*2c00*/  FFMA R13, R25, UR37, -R20.reuse ;  /* 0x00000025190d7c23 */ /* 0x100fe20008000814 */
[--C-:B------:R-:W-:Y:S01]  /*2c10*/  FFMA R138, R28, UR37, -R20.reuse ;  /* 0x000000251c8a7c23 */ /* 0x100fe20008000814 */
[----:B------:R-:W-:Y:S01]  /*2c20*/  FSEL R16, R27, -INF , P1 ;  /* 0xff8000001b107808 */ /* 0x000fe20000800000 */
[----:B------:R-:W-:Y:S01]  /*2c30*/  MUFU.EX2 R15, R15 ;  /* 0x0000000f000f7308 */ /* 0x000fe20000000800 */
[----:B------:R-:W-:Y:S01]  /*2c40*/  FSEL R30, R30, -INF , P2 ;  /* 0xff8000001e1e7808 */ /* 0x000fe20001000000 */
[--C-:B------:R-:W-:Y:S01]  /*2c50*/  FFMA R144, R40, UR37, -R20.reuse ;  /* 0x0000002528907c23 */ /* 0x100fe20008000814 */
[----:B------:R-:W-:Y:S01]  /*2c60*/  FSEL R31, R31, -INF , P3 ;  /* 0xff8000001f1f7808 */ /* 0x000fe20001800000 */
[--C-:B------:R-:W-:Y:S01]  /*2c70*/  FFMA R146, R44, UR37, -R20.reuse ;  /* 0x000000252c927c23 */ /* 0x100fe20008000814 */
[----:B------:R-:W-:Y:S01]  /*2c80*/  FSEL R33, R34, -INF , P4 ;  /* 0xff80000022217808 */ /* 0x000fe20002000000 */
[--C-:B------:R-:W-:Y:S01]  /*2c90*/  FFMA R23, R45, UR37, -R20.reuse ;  /* 0x000000252d177c23 */ /* 0x100fe20008000814 */
[----:B------:R-:W-:Y:S01]  /*2ca0*/  FSEL R35, R35, -INF , P5 ;  /* 0xff80000023237808 */ /* 0x000fe20002800000 */
[----:B------:R-:W-:Y:S01]  /*2cb0*/  MUFU.EX2 R136, R136 ;  /* 0x0000008800887308 */ /* 0x000fe20000000800 */
[----:B------:R-:W-:Y:S01]  /*2cc0*/  FSEL R37, R38, -INF , P6 ;  /* 0xff80000026257808 */ /* 0x000fe20003000000 */
[--C-:B------:R-:W-:Y:S01]  /*2cd0*/  FFMA R148, R48, UR37, -R20.reuse ;  /* 0x0000002530947c23 */ /* 0x100fe20008000814 */
[----:B------:R-:W-:Y:S01]  /*2ce0*/  R2P PR, R12.B1, 0x7f ;  /* 0x0000007f0c007804 */ /* 0x000fe20000001000 */
[--C-:B------:R-:W-:Y:S01]  /*2cf0*/  FFMA R25, R49, UR37, -R20.reuse ;  /* 0x0000002531197c23 */ /* 0x100fe20008000814 */
[----:B------:R-:W-:Y:S01]  /*2d00*/  FMNMX R29, R30, R37, !PT ;  /* 0x000000251e1d7209 */ /* 0x000fe20007800000 */
        /* <DEDUP_REMOVED lines=14> */
[----:B------:R-:W-:Y:S01]  /*2df0*/  FSEL R54, R54, -INF , P6 ;  /* 0xff80000036367808 */ /* 0x000fe20003000000 */
[--C-:B------:R-:W-:Y:S01]  /*2e00*/  FFMA R68, R68, UR37, -R20.reuse ;  /* 0x0000002544447c23 */ /* 0x100fe20008000814 */
[----:B------:R-:W-:Y:S01]  /*2e10*/  R2P PR, R12.B2, 0x7f ;  /* 0x0000007f0c007804 */ /* 0x000fe20000002000 */
[--C-:B------:R-:W-:Y:S01]  /*2e20*/  FFMA R69, R69, UR37, -R20.reuse ;  /* 0x0000002545457c23 */ /* 0x100fe20008000814 */
[----:B------:R-:W-:Y:S01]  /*2e30*/  FMNMX R29, R46, R29, !PT ;  /* 0x0000001d2e1d7209 */ /* 0x000fe20007800000 */
[----:B------:R-:W-:Y:S01]  /*2e40*/  MUFU.EX2 R140, R140 ;  /* 0x0000008c008c7308 */ /* 0x000fe20000000800 */
[--C-:B------:R-:W-:Y:S01]  /*2e50*/  FFMA R72, R72, UR37, -R20.reuse ;  /* 0x0000002548487c23 */ /* 0x100fe20008000814 */
[----:B------:R-:W-:Y:S01]  /*2e60*/  FSEL R58, R58, -INF , P0 ;  /* 0xff8000003a3a7808 */ /* 0x000fe20000000000 */
[--C-:B------:R-:W-:Y:S01]  /*2e70*/  FFMA R73, R73, UR37, -R20.reuse ;  /* 0x0000002549497c23 */ /* 0x100fe20008000814 */
[----:B------:R-:W-:Y:S01]  /*2e80*/  ISETP.NE.U32.AND P0, PT, R14, 0x1, PT ;  /* 0x000000010e00780c */ /* 0x000fe20003f05070 */
[--C-:B------:R-:W-:Y:S01]  /*2e90*/  FFMA R76, R76, UR37, -R20.reuse ;  /* 0x000000254c4c7c23 */ /* 0x100fe20008000814 */
[----:B------:R-:W-:Y:S01]  /*2ea0*/  FSEL R59, R59, -INF , P1 ;  /* 0xff8000003b3b7808 */ /* 0x000fe20000800000 */
[--C-:B------:R-:W-:Y:S01]  /*2eb0*/  FFMA R77, R77, UR37, -R20.reuse ;  /* 0x000000254d4d7c23 */ /* 0x100fe20008000814 */
[----:B------:R-:W-:Y:S01]  /*2ec0*/  FSEL R26, R26, -INF , !P0 ;  /* 0xff8000001a1a7808 */ /* 0x000fe20004000000 */
[----:B------:R-:W-:Y:S01]  /*2ed0*/  MUFU.EX2 R17, R17 ;  /* 0x0000001100117308 */ /* 0x000fe20000000800 */
[----:B------:R-:W-:Y:S01]  /*2ee0*/  LOP3.LUT P0, RZ, R12, 0x80, RZ, 0xc0, !PT ;  /* 0x000000800cff7812 */ /* 0x000fe2000780c0ff */
[--C-:B------:R-:W-:Y:S01]  /*2ef0*/  FFMA R80, R80, UR37, -R20.reuse ;  /* 0x0000002550507c23 */ /* 0x100fe20008000814 */
[----:B------:R-:W-:Y:S01]  /*2f00*/  FSEL R62, R62, -INF , P2 ;  /* 0xff8000003e3e7808 */ /* 0x000fe20001000000 */
[--C-:B------:R-:W-:Y:S01]  /*2f10*/  FFMA R81, R81, UR37, -R20.reuse ;  /* 0x0000002551517c23 */ /* 0x100fe20008000814 */
[----:B------:R-:W-:Y:S01]  /*2f20*/  FSEL R14, R39, -INF , P0 ;  /* 0xff800000270e7808 */ /* 0x000fe20000000000 */
[----:B------:R-:W-:Y:S01]  /*2f30*/  FFMA R84, R84, UR37, -R20 ;  /* 0x0000002554547c23 */ /* 0x000fe20008000814 */
[----:B------:R-:W-:Y:S01]  /*2f40*/  LOP3.LUT P0, RZ, R12, 0x8000, RZ, 0xc0, !PT ;  /* 0x000080000cff7812 */ /* 0x000fe2000780c0ff */
[----:B------:R-:W-:Y:S01]  /*2f50*/  MUFU.EX2 R142, R142 ;  /* 0x0000008e008e7308 */ /* 0x000fe20000000800 */
[----:B------:R-:W-:-:S02]  /*2f60*/  FSEL R63, R63, -INF , P3 ;  /* 0xff8000003f3f7808 */ /* 0x000fc40001800000 */
[----:B------:R-:W-:Y:S02]  /*2f70*/  FSEL R55, R55, -INF , P0 ;  /* 0xff80000037377808 */ /* 0x000fe40000000000 */
[----:B------:R-:W-:Y:S02]  /*2f80*/  LOP3.LUT P0, RZ, R12, 0x800000, RZ, 0xc0, !PT ;  /* 0x008000000cff7812 */ /* 0x000fe4000780c0ff */
[----:B------:R-:W-:Y:S01]  /*2f90*/  FSEL R66, R66, -INF , P4 ;  /* 0xff80000042427808 */ /* 0x000fe20002000000 */
[----:B------:R-:W-:Y:S01]  /*2fa0*/  MUFU.EX2 R19, R19 ;  /* 0x0000001300137308 */ /* 0x000fe20000000800 */
[----:B------:R-:W-:Y:S02]  /*2fb0*/  FSEL R71, R71, -INF , P0 ;  /* 0xff80000047477808 */ /* 0x000fe40000000000 */
[----:B------:R-:W-:Y:S02]  /*2fc0*/  FSEL R67, R67, -INF , P5 ;  /* 0xff80000043437808 */ /* 0x000fe40002800000 */
[----:B------:R-:W-:-:S02]  /*2fd0*/  FSEL R70, R70, -INF , P6 ;  /* 0xff80000046467808 */ /* 0x000fc40003000000 */
[----:B------:R-:W-:Y:S01]  /*2fe0*/  R2P PR, R12.B3, 0x7f ;  /* 0x0000007f0c007804 */ /* 0x000fe20000003000 */
[----:B------:R-:W-:Y:S01]  /*2ff0*/  MUFU.EX2 R144, R144 ;  /* 0x0000009000907308 */ /* 0x000fe20000000800 */
[----:B------:R-:W-:Y:S02]  /*3000*/  FMNMX R27, R26, R33, !PT ;  /* 0x000000211a1b7209 */ /* 0x000fe40007800000 */
[----:B------:R-:W-:Y:S02]  /*3010*/  FMNMX R18, R31, R14, !PT ;  /* 0x0000000e1f127209 */ /* 0x000fe40007800000 */
[----:B------:R-:W-:Y:S02]  /*3020*/  FSEL R74, R74, -INF , P0 ;  /* 0xff8000004a4a7808 */ /* 0x000fe40000000000 */
[----:B------:R-:W-:Y:S01]  /*3030*/  ISETP.GT.AND P0, PT, R12, -0x1, PT ;  /* 0xffffffff0c00780c */ /* 0x000fe20003f04270 */
[----:B------:R-:W-:Y:S01]  /*3040*/  MUFU.EX2 R21, R21 ;  /* 0x0000001500157308 */ /* 0x000fe20000000800 */
[----:B------:R-:W-:-:S02]  /*3050*/  FMNMX R12, R16, R35, !PT ;  /* 0x00000023100c7209 */ /* 0x000fc40007800000 */
[----:B------:R-:W-:Y:S01]  /*3060*/  FMNMX R39, R42, R27, !PT ;  /* 0x0000001b2a277209 */ /* 0x000fe20007800000 */
[----:B------:R-:W-:Y:S01]  /*3070*/  FFMA R27, R53, UR37, -R20 ;  /* 0x00000025351b7c23 */ /* 0x000fe20008000814 */
[----:B------:R-:W-:Y:S02]  /*3080*/  FMNMX R12, R43, R12, !PT ;  /* 0x0000000c2b0c7209 */ /* 0x000fe40007800000 */
[----:B------:R-:W-:Y:S01]  /*3090*/  FMNMX R18, R47, R18, !PT ;  /* 0x000000122f127209 */ /* 0x000fe20007800000 */
[----:B------:R-:W-:Y:S01]  /*30a0*/  MUFU.EX2 R146, R146 ;  /* 0x0000009200927308 */ /* 0x000fe20000000800 */
[----:B------:R-:W-:Y:S02]  /*30b0*/  FMNMX R39, R50, R39, !PT ;  /* 0x0000002732277209 */ /* 0x000fe40007800000 */
[----:B------:R-:W-:Y:S02]  /*30c0*/  FMNMX R12, R51, R12, !PT ;  /* 0x0000000c330c7209 */ /* 0x000fe40007800000 */
[----:B------:R-:W-:-:S02]  /*30d0*/  FMNMX R29, R54, R29, !PT ;  /* 0x0000001d361d7209 */ /* 0x000fc40007800000 */
[----:B------:R-:W-:Y:S01]  /*30e0*/  FMNMX R18, R55, R18, !PT ;  /* 0x0000001237127209 */ /* 0x000fe20007800000 */
[----:B------:R-:W-:Y:S01]  /*30f0*/  MUFU.EX2 R23, R23 ;  /* 0x0000001700177308 */ /* 0x000fe20000000800 */
[----:B------:R-:W-:Y:S02]  /*3100*/  FMNMX R39, R58, R39, !PT ;  /* 0x000000273a277209 */ /* 0x000fe40007800000 */
[----:B------:R-:W-:Y:S02]  /*3110*/  FMNMX R12, R59, R12, !PT ;  /* 0x0000000c3b0c7209 */ /* 0x000fe40007800000 */
[----:B------:R-:W-:Y:S01]  /*3120*/  FMNMX R41, R62, R29, !PT ;  /* 0x0000001d3e297209 */ /* 0x000fe20007800000 */
[--C-:B------:R-:W-:Y:S01]  /*3130*/  FFMA R29, R57, UR37, -R20.reuse ;  /* 0x00000025391d7c23 */ /* 0x100fe20008000814 */
[----:B------:R-:W-:Y:S01]  /*3140*/  FMNMX R18, R63, R18, !PT ;  /* 0x000000123f127209 */ /* 0x000fe20007800000 */
[----:B------:R-:W-:Y:S01]  /*3150*/  FFMA R20, R85, UR37, -R20 ;  /* 0x0000002555147c23 */ /* 0x000fe20008000814 */
[----:B------:R-:W-:Y:S01]  /*3160*/  FSEL R75, R75, -INF , P1 ;  /* 0xff8000004b4b7808 */ /* 0x000fe20000800000 */
[----:B------:R-:W-:Y:S01]  /*3170*/  MUFU.EX2 R148, R148 ;  /* 0x0000009400947308 */ /* 0x000fe20000000800 */
[----:B------:R-:W-:-:S02]  /*3180*/  FSEL R78, R78, -INF , P2 ;  /* 0xff8000004e4e7808 */ /* 0x000fc40001000000 */
[----:B------:R-:W-:Y:S02]  /*3190*/  FSEL R79, R79, -INF , P3 ;  /* 0xff8000004f4f7808 */ /* 0x000fe40001800000 */
[----:B------:R-:W-:Y:S02]  /*31a0*/  FMNMX R39, R66, R39, !PT ;  /* 0x0000002742277209 */ /* 0x000fe40007800000 */
[----:B------:R-:W-:Y:S01]  /*31b0*/  FMNMX R12, R67, R12, !PT ;  /* 0x0000000c430c7209 */ /* 0x000fe20007800000 */
[----:B------:R-:W-:Y:S01]  /*31c0*/  MUFU.EX2 R25, R25 ;  /* 0x0000001900197308 */ /* 0x000fe20000000800 */
[----:B------:R-:W-:Y:S02]  /*31d0*/  FMNMX R41, R70, R41, !PT ;  /* 0x0000002946297209 */ /* 0x000fe40007800000 */
[----:B------:R-:W-:Y:S02]  /*31e0*/  FMNMX R18, R71, R18, !PT ;  /* 0x0000001247127209 */ /* 0x000fe40007800000 */
[----:B------:R-:W-:-:S02]  /*31f0*/  FSEL R87, R87, -INF , !P0 ;  /* 0xff80000057577808 */ /* 0x000fc40004000000 */
[----:B------:R-:W-:Y:S01]  /*3200*/  FSEL R82, R82, -INF , P4 ;  /* 0xff80000052527808 */ /* 0x000fe20002000000 */
[----:B------:R-:W-:Y:S01]  /*3210*/  MUFU.EX2 R150, R150 ;  /* 0x0000009600967308 */ /* 0x000fe20000000800 */
[----:B------:R-:W-:Y:S02]  /*3220*/  FSEL R83, R83, -INF , P5 ;  /* 0xff80000053537808 */ /* 0x000fe40002800000 */
[----:B------:R-:W-:Y:S02]  /*3230*/  FSEL R86, R86, -INF , P6 ;  /* 0xff80000056567808 */ /* 0x000fe40003000000 */
[----:B------:R-:W-:Y:S02]  /*3240*/  FMNMX R39, R74, R39, !PT ;  /* 0x000000274a277209 */ /* 0x000fe40007800000 */
[----:B------:R-:W-:Y:S01]  /*3250*/  FMNMX R12, R75, R12, !PT ;  /* 0x0000000c4b0c7209 */ /* 0x000fe20007800000 */
[----:B------:R-:W-:Y:S01]  /*3260*/  MUFU.EX2 R27, R27 ;  /* 0x0000001b001b7308 */ /* 0x000fe20000000800 */
[----:B------:R-:W-:-:S02]  /*3270*/  FMNMX R41, R78, R41, !PT ;  /* 0x000000294e297209 */ /* 0x000fc40007800000 */
[----:B------:R-:W-:Y:S02]  /*3280*/  FMNMX R18, R79, R18, !PT ;  /* 0x000000124f127209 */ /* 0x000fe40007800000 */
        /* <DEDUP_REMOVED lines=8> */
[----:B------:R-:W-:Y:S02]  /*3310*/  ISETP.NE.AND P2, PT, R2, RZ, PT ;  /* 0x000000ff0200720c */ /* 0x000fe40003f45270 */
[----:B------:R-:W-:-:S05]  /*3320*/  FMNMX R12, R12, R41, !PT ;  /* 0x000000290c0c7209 */ /* 0x000fca0007800000 */
[----:B------:R-:W1:Y:S01]  /*3330*/  SHFL.BFLY PT, R39, R12, 0x2, 0x1f ;  /* 0x0c401f000c277f89 */ /* 0x000e6200000e0000 */
[----:B------:R-:W-:Y:S05]  /*3340*/  MUFU.EX2 R154, R154 ;  /* 0x0000009a009a7308 */ /* 0x000fea0000000800 */
[----:B------:R-:W-:-:S03]  /*3350*/  @!P2 IMAD.MOV.U32 R28, RZ, RZ, 0x1 ;  /* 0x00000001ff1ca424 */ /* 0x000fc600078e00ff */
[----:B------:R-:W-:Y:S01]  /*3360*/  MUFU.EX2 R61, R61 ;  /* 0x0000003d003d7308 */ /* 0x000fe20000000800 */
[----:B------:R2:W-:Y:S07]  /*3370*/  @!P2 SYNCS.ARRIVE.TRANS64.ART0 RZ, [UR8+0x18], R28 ;  /* 0x0000181cffffa9a7 */ /* 0x0005ee0008500008 */
[----:B------:R-:W-:Y:S01]  /*3380*/  MUFU.EX2 R64, R64 ;  /* 0x0000004000407308 */ /* 0x000fe20000000800 */
[----:B-1----:R-:W-:-:S07]  /*3390*/  FMNMX R39, R12, R39, !PT ;  /* 0x000000270c277209 */ /* 0x002fce0007800000 */
[----:B------:R-:W1:Y:S01]  /*33a0*/  MUFU.EX2 R65, R65 ;  /* 0x0000004100417308 */ /* 0x000e620000000800 */
[----:B------:R-:W3:Y:S07]  /*33b0*/  SHFL.BFLY PT, R12, R39, 0x1, 0x1f ;  /* 0x0c201f00270c7f89 */ /* 0x000eee00000e0000 */
[----:B------:R-:W-:Y:S08]  /*33c0*/  MUFU.EX2 R68, R68 ;  /* 0x0000004400447308 */ /* 0x000ff00000000800 */
[----:B------:R-:W4:Y:S01]  /*33d0*/  MUFU.EX2 R69, R69 ;  /* 0x0000004500457308 */ /* 0x000f220000000800 */
[----:B-1----:R-:W-:-:S07]  /*33e0*/  F2FP.F16.F32.PACK_AB R156, R65, R64 ;  /* 0x00000040419c723e */ /* 0x002fce00000000ff */
[----:B------:R-:W-:Y:S01]  /*33f0*/  MUFU.EX2 R72, R72 ;  /* 0x0000004800487308 */ /* 0x000fe20000000800 */
[----:B---3--:R-:W-:-:S04]  /*3400*/  FMNMX R12, R39, R12, !PT ;  /* 0x0000000c270c7209 */ /* 0x008fc80007800000 */
[----:B------:R-:W-:-:S03]  /*3410*/  FSETP.NEU.AND P0, PT, R12, -INF , PT ;  /* 0xff8000000c00780b */ /* 0x000fc60003f0d000 */
[----:B------:R-:W-:Y:S01]  /*3420*/  MUFU.EX2 R39, R20 ;  /* 0x0000001400277308 */ /* 0x000fe20000000800 */
[----:B----4-:R-:W-:Y:S02]  /*3430*/  F2FP.F16.F32.PACK_AB R158, R69, R68 ;  /* 0x00000044459e723e */ /* 0x010fe400000000ff */
[----:B------:R-:W-:-:S05]  /*3440*/  FSEL R18, R12, RZ, P0 ;  /* 0x000000ff0c127208 */ /* 0x000fca0000000000 */
[----:B------:R-:W-:Y:S01]  /*3450*/  FMUL R18, R18, UR37 ;  /* 0x0000002512127c20 */ /* 0x000fe20008400000 */
[----:B------:R-:W-:Y:S03]  /*3460*/  MUFU.EX2 R73, R73 ;  /* 0x0000004900497308 */ /* 0x000fe60000000800 */
[--C-:B------:R-:W-:Y:S01]  /*3470*/  FFMA R14, R14, UR37, -R18.reuse ;  /* 0x000000250e0e7c23 */ /* 0x100fe20008000812 */
[--C-:B------:R-:W-:Y:S01]  /*3480*/  FFMA R26, R26, UR37, -R18.reuse ;  /* 0x000000251a1a7c23 */ /* 0x100fe20008000812 */
[--C-:B------:R-:W-:Y:S01]  /*3490*/  FFMA R31, R31, UR37, -R18.reuse ;  /* 0x000000251f1f7c23 */ /* 0x100fe20008000812 */
[--C-:B------:R-:W-:Y:S01]  /*34a0*/  FFMA R16, R16, UR37, -R18.reuse ;  /* 0x0000002510107c23 */ /* 0x100fe20008000812 */
[--C-:B------:R-:W-:Y:S01]  /*34b0*/  FFMA R30, R30, UR37, -R18.reuse ;  /* 0x000000251e1e7c23 */ /* 0x100fe20008000812 */
[----:B------:R1:W-:Y:S01]  /*34c0*/  MUFU.EX2 R22, R14 ;  /* 0x0000000e00167308 */ /* 0x0003e20000000800 */
[--C-:B------:R-:W-:Y:S01]  /*34d0*/  FFMA R33, R33, UR37, -R18.reuse ;  /* 0x0000002521217c23 */ /* 0x100fe20008000812 */
[--C-:B------:R-:W-:Y:S01]  /*34e0*/  FFMA R35, R35, UR37, -R18.reuse ;  /* 0x0000002523237c23 */ /* 0x100fe20008000812 */
[--C-:B------:R-:W-:Y:S01]  /*34f0*/  FFMA R37, R37, UR37, -R18.reuse ;  /* 0x0000002525257c23 */ /* 0x100fe20008000812 */
[--C-:B------:R-:W-:Y:S01]  /*3500*/  FFMA R42, R42, UR37, -R18.reuse ;  /* 0x000000252a2a7c23 */ /* 0x100fe20008000812 */
[--C-:B------:R-:W-:Y:S01]  /*3510*/  FFMA R43, R43, UR37, -R18.reuse ;  /* 0x000000252b2b7c23 */ /* 0x100fe20008000812 */
[--C-:B------:R-:W-:Y:S01]  /*3520*/  FFMA R46, R46, UR37, -R18.reuse ;  /* 0x000000252e2e7c23 */ /* 0x100fe20008000812 */
[----:B------:R-:W-:Y:S01]  /*3530*/  FFMA R47, R47, UR37, -R18 ;  /* 0x000000252f2f7c23 */ /* 0x000fe20008000812 */
[----:B------:R3:W-:Y:S01]  /*3540*/  MUFU.EX2 R139, R31 ;  /* 0x0000001f008b7308 */ /* 0x0007e20000000800 */
[----:B-1----:R-:W-:Y:S01]  /*3550*/  FADD R14, RZ, R136 ;  /* 0x00000088ff0e7221 */ /* 0x002fe20000000000 */
[--C-:B------:R-:W-:Y:S01]  /*3560*/  FFMA R50, R50, UR37, -R18.reuse ;  /* 0x0000002532327c23 */ /* 0x100fe20008000812 */
[--C-:B------:R-:W-:Y:S01]  /*3570*/  FFMA R51, R51, UR37, -R18.reuse ;  /* 0x0000002533337c23 */ /* 0x100fe20008000812 */
[--C-:B------:R-:W-:Y:S01]  /*3580*/  FFMA R54, R54, UR37, -R18.reuse ;  /* 0x0000002536367c23 */ /* 0x100fe20008000812 */
[--C-:B------:R-:W-:Y:S01]  /*3590*/  FFMA R55, R55, UR37, -R18.reuse ;  /* 0x0000002537377c23 */ /* 0x100fe20008000812 */
[--C-:B------:R-:W-:Y:S01]  /*35a0*/  FFMA R58, R58, UR37, -R18.reuse ;  /* 0x000000253a3a7c23 */ /* 0x100fe20008000812 */
[----:B------:R-:W-:Y:S01]  /*35b0*/  FFMA R59, R59, UR37, -R18 ;  /* 0x000000253b3b7c23 */ /* 0x000fe20008000812 */
[----:B------:R-:W1:Y:S01]  /*35c0*/  MUFU.EX2 R26, R26 ;  /* 0x0000001a001a7308 */ /* 0x000e620000000800 */
[----:B---3--:R-:W-:Y:S01]  /*35d0*/  FADD R31, R13, R14 ;  /* 0x0000000e0d1f7221 */ /* 0x008fe20000000000 */
[--C-:B------:R-:W-:Y:S01]  /*35e0*/  FFMA R62, R62, UR37, -R18.reuse ;  /* 0x000000253e3e7c23 */ /* 0x100fe20008000812 */
[--C-:B------:R-:W-:Y:S01]  /*35f0*/  FFMA R87, R87, UR37, -R18.reuse ;  /* 0x0000002557577c23 */ /* 0x100fe20008000812 */
[--C-:B------:R-:W-:Y:S01]  /*3600*/  FFMA R86, R86, UR37, -R18.reuse ;  /* 0x0000002556567c23 */ /* 0x100fe20008000812 */
[----:B------:R-:W-:Y:S01]  /*3610*/  FADD R14, R138, R31 ;  /* 0x0000001f8a0e7221 */ /* 0x000fe20000000000 */
[--C-:B------:R-:W-:Y:S01]  /*3620*/  FFMA R63, R63, UR37, -R18.reuse ;  /* 0x000000253f3f7c23 */ /* 0x100fe20008000812 */
[----:B------:R-:W-:Y:S01]  /*3630*/  FFMA R83, R83, UR37, -R18 ;  /* 0x0000002553537c23 */ /* 0x000fe20008000812 */
[----:B------:R3:W4:Y:S01]  /*3640*/  MUFU.EX2 R137, R16 ;  /* 0x0000001000897308 */ /* 0x0007220000000800 */
[----:B------:R-:W-:Y:S01]  /*3650*/  FADD R31, R15, R14 ;  /* 0x0000000e0f1f7221 */ /* 0x000fe20000000000 */
[--C-:B------:R-:W-:Y:S01]  /*3660*/  FFMA R82, R82, UR37, -R18.reuse ;  /* 0x0000002552527c23 */ /* 0x100fe20008000812 */
[--C-:B------:R-:W-:Y:S01]  /*3670*/  FFMA R66, R66, UR37, -R18.reuse ;  /* 0x0000002542427c23 */ /* 0x100fe20008000812 */
[--C-:B------:R-:W-:Y:S01]  /*3680*/  FFMA R79, R79, UR37, -R18.reuse ;  /* 0x000000254f4f7c23 */ /* 0x100fe20008000812 */
[----:B------:R-:W-:Y:S01]  /*3690*/  FADD R14, R140, R31 ;  /* 0x0000001f8c0e7221 */ /* 0x000fe20000000000 */
[--C-:B------:R-:W-:Y:S01]  /*36a0*/  FFMA R78, R78, UR37, -R18.reuse ;  /* 0x000000254e4e7c23 */ /* 0x100fe20008000812 */
[----:B------:R-:W-:Y:S01]  /*36b0*/  FFMA R67, R67, UR37, -R18 ;  /* 0x0000002543437c23 */ /* 0x000fe20008000812 */
[----:B------:R-:W5:Y:S01]  /*36c0*/  MUFU.EX2 R30, R30 ;  /* 0x0000001e001e7308 */ /* 0x000f620000000800 */
[----:B---3--:R-:W-:Y:S01]  /*36d0*/  VIMNMX R16, RZ, UR38, !PT ;  /* 0x00000026ff107c48 */ /* 0x008fe2000ffe0100 */
[----:B------:R-:W-:Y:S01]  /*36e0*/  FADD R31, R17, R14 ;  /* 0x0000000e111f7221 */ /* 0x000fe20000000000 */
[--C-:B------:R-:W-:Y:S01]  /*36f0*/  FFMA R75, R75, UR37, -R18.reuse ;  /* 0x000000254b4b7c23 */ /* 0x100fe20008000812 */
[--C-:B------:R-:W-:Y:S01]  /*3700*/  FFMA R74, R74, UR37, -R18.reuse ;  /* 0x000000254a4a7c23 */ /* 0x100fe20008000812 */
[----:B------:R-:W-:Y:S01]  /*3710*/  IADD3 R24, -R16, UR9, RZ ;  /* 0x0000000910187c10 */ /* 0x000fe2000fffe1ff */
[----:B------:R-:W-:Y:S01]  /*3720*/  FADD R14, R142, R31 ;  /* 0x0000001f8e0e7221 */ /* 0x000fe20000000000 */
[----:B------:R-:W-:Y:S01]  /*3730*/  FFMA R70, R70, UR37, -R18 ;  /* 0x0000002546467c23 */ /* 0x000fe20008000812 */
[----:B------:R-:W3:Y:S01]  /*3740*/  MUFU.EX2 R33, R33 ;  /* 0x0000002100217308 */ /* 0x000ee20000000800 */
[C---:B------:R-:W-:Y:S01]  /*3750*/  R2UR UR36, R24.reuse ;  /* 0x00000000182472ca */ /* 0x040fe200000e0000 */
[----:B------:R-:W-:Y:S01]  /*3760*/  FADD R31, R19, R14 ;  /* 0x0000000e131f7221 */ /* 0x000fe20000000000 */
[----:B------:R-:W-:Y:S01]  /*3770*/  ISETP.GE.AND P0, PT, R24, 0x1, PT ;  /* 0x000000011800780c */ /* 0x000fe20003f06270 */
[----:B-1----:R-:W-:Y:S01]  /*3780*/  FADD R24, RZ, R26 ;  /* 0x0000001aff187221 */ /* 0x002fe20000000000 */
[----:B------:R-:W-:Y:S01]  /*3790*/  FFMA R18, R71, UR37, -R18 ;  /* 0x0000002547127c23 */ /* 0x000fe20008000812 */
[----:B------:R-:W-:Y:S01]  /*37a0*/  FADD R14, R144, R31 ;  /* 0x0000001f900e7221 */ /* 0x000fe20000000000 */
[----:B------:R-:W-:Y:S01]  /*37b0*/  F2FP.F16.F32.PACK_AB R138, R15, R138 ;  /* 0x0000008a0f8a723e */ /* 0x000fe200000000ff */
[----:B------:R4:W1:Y:S01]  /*37c0*/  MUFU.EX2 R20, R35 ;  /* 0x0000002300147308 */ /* 0x0008620000000800 */
[----:B------:R-:W-:Y:S01]  /*37d0*/  F2FP.F16.F32.PACK_AB R136, R13, R136 ;  /* 0x000000880d88723e */ /* 0x000fe200000000ff */
[----:B------:R-:W-:Y:S01]  /*37e0*/  FADD R31, R21, R14 ;  /* 0x0000000e151f7221 */ /* 0x000fe20000000000 */
[----:B------:R-:W-:-:S02]  /*37f0*/  F2FP.F16.F32.PACK_AB R140, R17, R140 ;  /* 0x0000008c118c723e */ /* 0x000fc400000000ff */
[----:B------:R-:W-:Y:S01]  /*3800*/  F2FP.F16.F32.PACK_AB R142, R19, R142 ;  /* 0x0000008e138e723e */ /* 0x000fe200000000ff */
[----:B------:R-:W-:Y:S01]  /*3810*/  FADD R14, R146, R31 ;  /* 0x0000001f920e7221 */ /* 0x000fe20000000000 */
[----:B------:R-:W-:Y:S01]  /*3820*/  UISETP.GT.AND UP0, UPT, UR36, URZ, UPT ;  /* 0x0000003f2400728c */ /* 0x000fe2000bf04270 */
[----:B------:R-:W1:Y:S01]  /*3830*/  MUFU.EX2 R37, R37 ;  /* 0x0000002500257308 */ /* 0x000e620000000800 */
[----:B----4-:R-:W-:Y:S01]  /*3840*/  FADD R35, R137, R24 ;  /* 0x0000001889237221 */ /* 0x010fe20000000000 */
[----:B------:R-:W-:Y:S01]  /*3850*/  FADD R31, R23, R14 ;  /* 0x0000000e171f7221 */ /* 0x000fe20000000000 */
[----:B------:R-:W-:Y:S02]  /*3860*/  F2FP.F16.F32.PACK_AB R144, R21, R144 ;  /* 0x000000901590723e */ /* 0x000fe400000000ff */
[----:B-----5:R-:W-:Y:S01]  /*3870*/  FADD R24, R30, R35 ;  /* 0x000000231e187221 */ /* 0x020fe20000000000 */
[----:B------:R-:W-:Y:S01]  /*3880*/  FADD R14, R148, R31 ;  /* 0x0000001f940e7221 */ /* 0x000fe20000000000 */
[----:B------:R-:W-:Y:S01]  /*3890*/  F2FP.F16.F32.PACK_AB R146, R23, R146 ;  /* 0x000000921792723e */ /* 0x000fe200000000ff */
[----:B------:R-:W4:Y:S01]  /*38a0*/  MUFU.EX2 R42, R42 ;  /* 0x0000002a002a7308 */ /* 0x000f220000000800 */
[----:B------:R-:W-:Y:S01]  /*38b0*/  FADD R24, R139, R24 ;  /* 0x000000188b187221 */ /* 0x000fe20000000000 */
[C---:B------:R-:W-:Y:S01]  /*38c0*/  FADD R31, R25.reuse, R14 ;  /* 0x0000000e191f7221 */ /* 0x040fe20000000000 */
[----:B------:R-:W-:-:S02]  /*38d0*/  F2FP.F16.F32.PACK_AB R148, R25, R148 ;  /* 0x000000941994723e */ /* 0x000fc400000000ff */
[----:B---3--:R-:W-:Y:S01]  /*38e0*/  FADD R35, R33, R24 ;  /* 0x0000001821237221 */ /* 0x008fe20000000000 */
[----:B------:R-:W-:Y:S01]  /*38f0*/  FADD R14, R150, R31 ;  /* 0x0000001f960e7221 */ /* 0x000fe20000000000 */
[C---:B------:R-:W-:Y:S01]  /*3900*/  F2FP.F16.F32.PACK_AB R150, R27.reuse, R150 ;  /* 0x000000961b96723e */ /* 0x040fe200000000ff */
[----:B------:R-:W3:Y:S01]  /*3910*/  MUFU.EX2 R43, R43 ;  /* 0x0000002b002b7308 */ /* 0x000ee20000000800 */
[----:B-1----:R-:W-:Y:S01]  /*3920*/  FADD R24, R20, R35 ;  /* 0x0000002314187221 */ /* 0x002fe20000000000 */
[----:B------:R-:W-:Y:S01]  /*3930*/  FADD R31, R27, R14 ;  /* 0x0000000e1b1f7221 */ /* 0x000fe20000000000 */
[----:B------:R-:W-:Y:S02]  /*3940*/  F2FP.F16.F32.PACK_AB R160, R73, R72 ;  /* 0x0000004849a0723e */ /* 0x000fe400000000ff */
[----:B------:R-:W-:Y:S01]  /*3950*/  FADD R35, R37, R24 ;  /* 0x0000001825237221 */ /* 0x000fe20000000000 */
[----:B------:R-:W-:Y:S01]  /*3960*/  FADD R14, R152, R31 ;  /* 0x0000001f980e7221 */ /* 0x000fe20000000000 */
[C---:B------:R-:W-:Y:S01]  /*3970*/  F2FP.F16.F32.PACK_AB R152, R29.reuse, R152 ;  /* 0x000000981d98723e */ /* 0x040fe200000000ff */
[----:B------:R-:W1:Y:S01]  /*3980*/  MUFU.EX2 R46, R46 ;  /* 0x0000002e002e7308 */ /* 0x000e620000000800 */
[----:B------:R-:W-:Y:S01]  /*3990*/  FADD R35, R22, R35 ;  /* 0x0000002316237221 */ /* 0x000fe20000000000 */
[----:B------:R-:W-:Y:S01]  /*39a0*/  FADD R31, R29, R14 ;  /* 0x0000000e1d1f7221 */ /* 0x000fe20000000000 */
[----:B------:R-:W-:-:S02]  /*39b0*/  F2FP.F16.F32.PACK_AB R137, R137, R26 ;  /* 0x0000001a8989723e */ /* 0x000fc400000000ff */
[----:B----4-:R-:W-:Y:S01]  /*39c0*/  FADD R24, R42, R35 ;  /* 0x000000232a187221 */ /* 0x010fe20000000000 */
[----:B------:R-:W-:Y:S01]  /*39d0*/  FADD R14, R154, R31 ;  /* 0x0000001f9a0e7221 */ /* 0x000fe20000000000 */
[----:B------:R-:W-:Y:S01]  /*39e0*/  F2FP.F16.F32.PACK_AB R154, R61, R154 ;  /* 0x0000009a3d9a723e */ /* 0x000fe200000000ff */
[----:B------:R-:W4:Y:S01]  /*39f0*/  MUFU.EX2 R47, R47 ;  /* 0x0000002f002f7308 */ /* 0x000f220000000800 */
[----:B---3--:R-:W-:Y:S01]  /*3a00*/  FADD R35, R43, R24 ;  /* 0x000000182b237221 */ /* 0x008fe20000000000 */
[----:B------:R-:W-:Y:S01]  /*3a10*/  FADD R31, R61, R14 ;  /* 0x0000000e3d1f7221 */ /* 0x000fe20000000000 */
[----:B------:R-:W-:Y:S02]  /*3a20*/  F2FP.F16.F32.PACK_AB R139, R139, R30 ;  /* 0x0000001e8b8b723e */ /* 0x000fe400000000ff */
[----:B------:R-:W-:Y:S01]  /*3a30*/  F2FP.F16.F32.PACK_AB R141, R20, R33 ;  /* 0x00000021148d723e */ /* 0x000fe200000000ff */
[----:B------:R-:W-:Y:S01]  /*3a40*/  FADD R14, R64, R31 ;  /* 0x0000001f400e7221 */ /* 0x000fe20000000000 */
[----:B------:R-:W-:Y:S01]  /*3a50*/  F2FP.F16.F32.PACK_AB R143, R22, R37 ;  /* 0x00000025168f723e */ /* 0x000fe200000000ff */
[----:B------:R-:W3:Y:S01]  /*3a60*/  MUFU.EX2 R50, R50 ;  /* 0x0000003200327308 */ /* 0x000ee20000000800 */
[----:B-1----:R-:W-:Y:S01]  /*3a70*/  FADD R24, R46, R35 ;  /* 0x000000232e187221 */ /* 0x002fe20000000000 */
[----:B------:R-:W-:Y:S01]  /*3a80*/  FADD R31, R65, R14 ;  /* 0x0000000e411f7221 */ /* 0x000fe20000000000 */
[----:B------:R-:W-:-:S03]  /*3a90*/  F2FP.F16.F32.PACK_AB R145, R43, R42 ;  /* 0x0000002a2b91723e */ /* 0x000fc600000000ff */
[----:B------:R-:W-:Y:S02]  /*3aa0*/  FADD R14, R68, R31 ;  /* 0x0000001f440e7221 */ /* 0x000fe40000000000 */
[----:B------:R-:W1:Y:S01]  /*3ab0*/  MUFU.EX2 R51, R51 ;  /* 0x0000003300337308 */ /* 0x000e620000000800 */
[----:B----4-:R-:W-:Y:S01]  /*3ac0*/  FADD R35, R47, R24 ;  /* 0x000000182f237221 */ /* 0x010fe20000000000 */
[----:B------:R-:W-:Y:S01]  /*3ad0*/  FADD R13, R69, R14 ;  /* 0x0000000e450d7221 */ /* 0x000fe20000000000 */
[----:B------:R-:W-:-:S03]  /*3ae0*/  F2FP.F16.F32.PACK_AB R147, R47, R46 ;  /* 0x0000002e2f93723e */ /* 0x000fc600000000ff */
[----:B------:R-:W-:Y:S02]  /*3af0*/  FADD R14, R72, R13 ;  /* 0x0000000d480e7221 */ /* 0x000fe40000000000 */
[----:B------:R-:W-:Y:S01]  /*3b00*/  MUFU.EX2 R54, R54 ;  /* 0x0000003600367308 */ /* 0x000fe20000000800 */
[----:B---3--:R-:W-:Y:S01]  /*3b10*/  FADD R24, R50, R35 ;  /* 0x0000002332187221 */ /* 0x008fe20000000000 */
[----:B------:R-:W-:-:S06]  /*3b20*/  FADD R13, R73, R14 ;  /* 0x0000000e490d7221 */ /* 0x000fcc0000000000 */
[----:B------:R-:W3:Y:S01]  /*3b30*/  MUFU.EX2 R55, R55 ;  /* 0x0000003700377308 */ /* 0x000ee20000000800 */
[C---:B-1----:R-:W-:Y:S01]  /*3b40*/  FADD R35, R51.reuse, R24 ;  /* 0x0000001833237221 */ /* 0x042fe20000000000 */
[----:B------:R-:W-:-:S06]  /*3b50*/  F2FP.F16.F32.PACK_AB R149, R51, R50 ;  /* 0x000000323395723e */ /* 0x000fcc00000000ff */
[----:B------:R-:W-:Y:S08]  /*3b60*/  MUFU.EX2 R58, R58 ;  /* 0x0000003a003a7308 */ /* 0x000ff00000000800 */
[----:B------:R-:W1:Y:S01]  /*3b70*/  MUFU.EX2 R59, R59 ;  /* 0x0000003b003b7308 */ /* 0x000e620000000800 */
[----:B---3--:R-:W-:-:S07]  /*3b80*/  F2FP.F16.F32.PACK_AB R151, R55, R54 ;  /* 0x000000363797723e */ /* 0x008fce00000000ff */
[----:B------:R-:W3:Y:S08]  /*3b90*/  MUFU.EX2 R62, R62 ;  /* 0x0000003e003e7308 */ /* 0x000ef00000000800 */
[----:B------:R4:W-:Y:S01]  /*3ba0*/  MUFU.EX2 R159, R18 ;  /* 0x00000012009f7308 */ /* 0x0009e20000000800 */
[----:B-1----:R-:W-:-:S07]  /*3bb0*/  F2FP.F16.F32.PACK_AB R153, R59, R58 ;  /* 0x0000003a3b99723e */ /* 0x002fce00000000ff */
[----:B------:R-:W1:Y:S01]  /*3bc0*/  MUFU.EX2 R63, R63 ;  /* 0x0000003f003f7308 */ /* 0x000e620000000800 */
[----:B----4-:R-:W-:-:S04]  /*3bd0*/  FADD R18, R54, R35 ;  /* 0x0000002336127221 */ /* 0x010fc80000000000 */
[----:B------:R-:W-:-:S03]  /*3be0*/  FADD R35, R55, R18 ;  /* 0x0000001237237221 */ /* 0x000fc60000000000 */
[----:B------:R-:W4:Y:S01]  /*3bf0*/  MUFU.EX2 R66, R66 ;  /* 0x0000004200427308 */ /* 0x000f220000000800 */
[----:B------:R-:W-:-:S04]  /*3c00*/  FADD R18, R58, R35 ;  /* 0x000000233a127221 */ /* 0x000fc80000000000 */
[----:B------:R-:W-:-:S03]  /*3c10*/  FADD R15, R59, R18 ;  /* 0x000000123b0f7221 */ /* 0x000fc60000000000 */
[----:B------:R-:W5:Y:S01]  /*3c20*/  MUFU.EX2 R76, R76 ;  /* 0x0000004c004c7308 */ /* 0x000f620000000800 */
[----:B---3--:R-:W-:Y:S01]  /*3c30*/  FADD R18, R62, R15 ;  /* 0x0000000f3e127221 */ /* 0x008fe20000000000 */
[----:B-1----:R-:W-:-:S03]  /*3c40*/  F2FP.F16.F32.PACK_AB R155, R63, R62 ;  /* 0x0000003e3f9b723e */ /* 0x002fc600000000ff */
[----:B------:R-:W-:-:S03]  /*3c50*/  FADD R15, R63, R18 ;  /* 0x000000123f0f7221 */ /* 0x000fc60000000000 */
[----:B------:R-:W1:Y:S01]  /*3c60*/  MUFU.EX2 R67, R67 ;  /* 0x0000004300437308 */ /* 0x000e620000000800 */
[----:B----4-:R-:W-:-:S07]  /*3c70*/  FADD R18, R66, R15 ;  /* 0x0000000f42127221 */ /* 0x010fce0000000000 */
[----:B------:R-:W3:Y:S01]  /*3c80*/  MUFU.EX2 R77, R77 ;  /* 0x0000004d004d7308 */ /* 0x000ee20000000800 */
[----:B-----5:R-:W-:-:S07]  /*3c90*/  FADD R14, R76, R13 ;  /* 0x0000000d4c0e7221 */ /* 0x020fce0000000000 */
[----:B------:R-:W4:Y:S01]  /*3ca0*/  MUFU.EX2 R70, R70 ;  /* 0x0000004600467308 */ /* 0x000f220000000800 */
[C---:B-1----:R-:W-:Y:S01]  /*3cb0*/  FADD R15, R67.reuse, R18 ;  /* 0x00000012430f7221 */ /* 0x042fe20000000000 */
[----:B------:R-:W-:-:S06]  /*3cc0*/  F2FP.F16.F32.PACK_AB R157, R67, R66 ;  /* 0x00000042439d723e */ /* 0x000fcc00000000ff */
[----:B------:R-:W1:Y:S01]  /*3cd0*/  MUFU.EX2 R80, R80 ;  /* 0x0000005000507308 */ /* 0x000e620000000800 */
[C---:B---3--:R-:W-:Y:S01]  /*3ce0*/  FADD R13, R77.reuse, R14 ;  /* 0x0000000e4d0d7221 */ /* 0x048fe20000000000 */
[----:B------:R-:W-:-:S06]  /*3cf0*/  F2FP.F16.F32.PACK_AB R162, R77, R76 ;  /* 0x0000004c4da2723e */ /* 0x000fcc00000000ff */
[----:B------:R-:W3:Y:S01]  /*3d00*/  MUFU.EX2 R81, R81 ;  /* 0x0000005100517308 */ /* 0x000ee20000000800 */
[----:B----4-:R-:W-:-:S04]  /*3d10*/  FADD R18, R70, R15 ;  /* 0x0000000f46127221 */ /* 0x010fc80000000000 */
[C---:B------:R-:W-:Y:S01]  /*3d20*/  FADD R15, R159.reuse, R18 ;  /* 0x000000129f0f7221 */ /* 0x040fe20000000000 */
[----:B------:R-:W-:Y:S02]  /*3d30*/  F2FP.F16.F32.PACK_AB R159, R159, R70 ;  /* 0x000000469f9f723e */ /* 0x000fe400000000ff */
[----:B------:R-:W4:Y:S01]  /*3d40*/  MUFU.EX2 R74, R74 ;  /* 0x0000004a004a7308 */ /* 0x000f220000000800 */
[----:B-1----:R-:W-:-:S07]  /*3d50*/  FADD R14, R80, R13 ;  /* 0x0000000d500e7221 */ /* 0x002fce0000000000 */
[----:B------:R-:W1:Y:S01]  /*3d60*/  MUFU.EX2 R84, R84 ;  /* 0x0000005400547308 */ /* 0x000e620000000800 */
[C---:B---3--:R-:W-:Y:S01]  /*3d70*/  FADD R13, R81.reuse, R14 ;  /* 0x0000000e510d7221 */ /* 0x048fe20000000000 */
[----:B------:R-:W-:-:S06]  /*3d80*/  F2FP.F16.F32.PACK_AB R164, R81, R80 ;  /* 0x0000005051a4723e */ /* 0x000fcc00000000ff */
[----:B------:R-:W3:Y:S01]  /*3d90*/  MUFU.EX2 R75, R75 ;  /* 0x0000004b004b7308 */ /* 0x000ee20000000800 */
[----:B----4-:R-:W-:-:S07]  /*3da0*/  FADD R18, R74, R15 ;  /* 0x0000000f4a127221 */ /* 0x010fce0000000000 */
[----:B------:R-:W4:Y:S01]  /*3db0*/  MUFU.EX2 R78, R78 ;  /* 0x0000004e004e7308 */ /* 0x000f220000000800 */
[----:B-1----:R-:W-:Y:S01]  /*3dc0*/  FADD R14, R84, R13 ;  /* 0x0000000d540e7221 */ /* 0x002fe20000000000 */
[----:B------:R-:W-:-:S03]  /*3dd0*/  F2FP.F16.F32.PACK_AB R166, R39, R84 ;  /* 0x0000005427a6723e */ /* 0x000fc600000000ff */
[----:B------:R-:W-:-:S03]  /*3de0*/  FADD R15, R39, R14 ;  /* 0x0000000e270f7221 */ /* 0x000fc60000000000 */
[----:B------:R-:W1:Y:S01]  /*3df0*/  MUFU.EX2 R79, R79 ;  /* 0x0000004f004f7308 */ /* 0x000e620000000800 */
[C---:B---3--:R-:W-:Y:S01]  /*3e00*/  FADD R13, R75.reuse, R18 ;  /* 0x000000124b0d7221 */ /* 0x048fe20000000000 */
[----:B------:R-:W-:-:S06]  /*3e10*/  F2FP.F16.F32.PACK_AB R161, R75, R74 ;  /* 0x0000004a4ba1723e */ /* 0x000fcc00000000ff */
[----:B------:R-:W3:Y:S01]  /*3e20*/  MUFU.EX2 R82, R82 ;  /* 0x0000005200527308 */ /* 0x000ee20000000800 */
[----:B----4-:R-:W-:-:S07]  /*3e30*/  FADD R14, R78, R13 ;  /* 0x0000000d4e0e7221 */ /* 0x010fce0000000000 */
[----:B------:R-:W4:Y:S01]  /*3e40*/  MUFU.EX2 R83, R83 ;  /* 0x0000005300537308 */ /* 0x000f220000000800 */
[C---:B-1----:R-:W-:Y:S01]  /*3e50*/  FADD R13, R79.reuse, R14 ;  /* 0x0000000e4f0d7221 */ /* 0x042fe20000000000 */
[----:B------:R-:W-:-:S06]  /*3e60*/  F2FP.F16.F32.PACK_AB R163, R79, R78 ;  /* 0x0000004e4fa3723e */ /* 0x000fcc00000000ff */
[----:B------:R-:W1:Y:S01]  /*3e70*/  MUFU.EX2 R86, R86 ;  /* 0x0000005600567308 */ /* 0x000e620000000800 */
[----:B---3--:R-:W-:-:S07]  /*3e80*/  FADD R14, R82, R13 ;  /* 0x0000000d520e7221 */ /* 0x008fce0000000000 */
[----:B------:R-:W3:Y:S01]  /*3e90*/  MUFU.EX2 R87, R87 ;  /* 0x0000005700577308 */ /* 0x000ee20000000800 */
[C---:B----4-:R-:W-:Y:S01]  /*3ea0*/  FADD R13, R83.reuse, R14 ;  /* 0x0000000e530d7221 */ /* 0x050fe20000000000 */
[----:B------:R-:W-:-:S03]  /*3eb0*/  F2FP.F16.F32.PACK_AB R165, R83, R82 ;  /* 0x0000005253a5723e */ /* 0x000fc600000000ff */
[----:B-1----:R-:W-:-:S04]  /*3ec0*/  FADD R14, R86, R13 ;  /* 0x0000000d560e7221 */ /* 0x002fc80000000000 */
[C---:B---3--:R-:W-:Y:S01]  /*3ed0*/  FADD R13, R87.reuse, R14 ;  /* 0x0000000e570d7221 */ /* 0x048fe20000000000 */
[----:B------:R-:W-:Y:S01]  /*3ee0*/  F2FP.F16.F32.PACK_AB R167, R87, R86 ;  /* 0x0000005657a7723e */ /* 0x000fe200000000ff */
[----:B------:R-:W-:Y:S01]  /*3ef0*/  IMAD.MOV.U32 R14, RZ, RZ, RZ ;  /* 0x000000ffff0e7224 */ /* 0x000fe200078e00ff */
[----:B--2---:R-:W-:Y:S06]  /*3f00*/  @!P0 BRA `(.L_x_15) ;  /* 0x0000002000b08947 */ /* 0x004fec0003800000 */
[----:B------:R-:W-:Y:S01]  /*3f10*/  IMAD.MOV.U32 R17, RZ, RZ, R12 ;  /* 0x000000ffff117224 */ /* 0x000fe200078e000c */
[----:B------:R-:W-:Y:S01]  /*3f20*/  UPLOP3.LUT UP1, UPT, UPT, UPT, UPT, 0x40, 0x0 ;  /* 0x000000000000789c */ /* 0x000fe20003f2e870 */
[----:B------:R-:W-:Y:S01]  /*3f30*/  IMAD.MOV.U32 R18, RZ, RZ, R11 ;  /* 0x000000ffff127224 */ /* 0x000fe200078e000b */
[----:B------:R-:W-:Y:S01]  /*3f40*/  UMOV UR13, UR9 ;  /* 0x00000009000d7c82 */ /* 0x000fe20008000000 */
[----:B------:R-:W-:Y:S01]  /*3f50*/  VIADD R168, R16, -UR44 ;  /* 0x8000002c10a87c36 */ /* 0x000fe20008000000 */
[----:B------:R-:W-:Y:S01]  /*3f60*/  ULDC UR37, c[0x0][0x480] ;  /* 0x0001200000257ab9 */ /* 0x000fe20000000800 */
[----:B------:R-:W-:-:S07]  /*3f70*/  IMAD.MOV.U32 R19, RZ, RZ, RZ ;  /* 0x000000ffff137224 */ /* 0x000fce00078e00ff */
.L_x_20:
[----:B------:R-:W1:Y:S01]  /*3f80*/  S2UR UR16, SR_CgaCtaId ;  /* 0x00000000001079c3 */ /* 0x000e620000008800 */
[----:B------:R-:W-:Y:S01]  /*3f90*/  UMOV UR8, 0x400 ;  /* 0x0000040000087882 */ /* 0x000fe20000000000 */
[----:B------:R-:W-:-:S05]  /*3fa0*/  LOP3.LUT R14, R19, 0x1, RZ, 0x3c, !PT ;  /* 0x00000001130e7812 */ /* 0x000fca00078e3cff */
[----:B------:R-:W-:Y:S01]  /*3fb0*/  IMAD.U32 R11, R14, -0x80000000, RZ ;  /* 0x800000000e0b7824 */ /* 0x000fe200078e00ff */
[----:B-1----:R-:W-:-:S09]  /*3fc0*/  ULEA UR8, UR16, UR8, 0x18 ;  /* 0x0000000810087291 */ /* 0x002fd2000f8ec03f */
[----:B------:R-:W1:Y:S02]  /*3fd0*/  SYNCS.PHASECHK.TRANS64.TRYWAIT P0, [UR8+0x10], R11 ;  /* 0x0000100bff0075a7 */ /* 0x000e640008000148 */
[----:B-1----:R-:W-:Y:S05]  /*3fe0*/  @P0 BRA `(.L_x_16) ;  /* 0x00000000000c0947 */ /* 0x002fea0003800000 */
[----:B------:R-:W-:-:S04]  /*3ff0*/  IMAD.U32 R20, R14, -0x80000000, RZ ;  /* 0x800000000e147824 */ /* 0x000fc800078e00ff */
[----:B------:R-:W1:Y:S02]  /*4000*/  SYNCS.PHASECHK.TRANS64.TRYWAIT P0, [UR8+0x10], R20 ;  /* 0x00001014ff0075a7 */ /* 0x000e640008000148 */
[----:B-1----:R-:W-:Y:S05]  /*4010*/  @!P0 BRA `(.L_x_17) ;  /* 0x0000005400888947 */ /* 0x002fea0003800000 */
.L_x_16:
[----:B------:R2:W-:Y:S01]  /*4020*/  BAR.SYNC.DEFER_BLOCKING R8, 0x100 ;  /* 0x000400080000751d */ /* 0x0005e20000010000 */
[----:B------:R-:W-:Y:S01]  /*4030*/  UIADD3 UR32, UR4, 0x2, URZ ;  /* 0x0000000204207890 */ /* 0x000fe2000fffe03f */
[----:B------:R-:W-:Y:S01]  /*4040*/  IMAD.U32 R20, R19, -0x80000000, RZ ;  /* 0x8000000013147824 */ /* 0x000fe200078e00ff */
[----:B------:R-:W-:Y:S02]  /*4050*/  UIADD3 UR16, UR4, 0x200, URZ ;  /* 0x0000020004107890 */ /* 0x000fe4000fffe03f */
[----:B------:R-:W-:Y:S01]  /*4060*/  UIADD3 UR18, UR6, 0x200, URZ ;  /* 0x0000020006127890 */ /* 0x000fe2000fffe03f */
[----:B------:R-:W-:Y:S01]  /*4070*/  UMOV UR33, 0x80000020 ;  /* 0x8000002000217882 */ /* 0x000fe20000000000 */
[----:B------:R-:W-:Y:S01]  /*4080*/  UMOV UR17, 0x80000020 ;  /* 0x8000002000117882 */ /* 0x000fe20000000000 */
[----:B------:R-:W-:Y:S01]  /*4090*/  UMOV UR19, 0x80000020 ;  /* 0x8000002000137882 */ /* 0x000fe20000000000 */
[----:B------:R-:W-:Y:S01]  /*40a0*/  UIADD3 UR13, UR13, -0x1, URZ ;  /* 0xffffffff0d0d7890 */ /* 0x000fe2000fffe03f */
[----:B------:R-:W-:-:S06]  /*40b0*/  WARPGROUP.ARRIVE ;  /* 0x00000000000079c5 */ /* 0x000fcc0000000000 */
[----:B------:R-:W-:-:S12]  /*40c0*/  HGMMA.64x128x16.F32 R24, gdesc[UR4], RZ, !UPT ;  /* 0x01e00000041879f0 */ /* 0x000fd8000c7008ff */
[----:B------:R-:W-:-:S12]  /*40d0*/  HGMMA.64x128x16.F32 R24, gdesc[UR32], R24 ;  /* 0x01e00000201879f0 */ /* 0x000fd80008700818 */
[----:B------:R-:W-:Y:S01]  /*40e0*/  HGMMA.64x128x16.F32 R24, gdesc[UR16], R24 ;  /* 0x01e00000101879f0 */ /* 0x000fe20008700818 */
[----:B------:R-:W-:Y:S02]  /*40f0*/  UIADD3 UR16, UR4, 0x202, URZ ;  /* 0x0000020204107890 */ /* 0x000fe4000fffe03f */
[----:B------:R-:W-:Y:S01]  /*4100*/  UIADD3 UR18, UR6, 0x202, URZ ;  /* 0x0000020206127890 */ /* 0x000fe2000fffe03f */
[----:B------:R-:W-:Y:S01]  /*4110*/  UMOV UR17, 0x80000020 ;  /* 0x8000002000117882 */ /* 0x000fe20000000000 */
[----:B------:R-:W-:-:S07]  /*4120*/  UMOV UR19, 0x80000020 ;  /* 0x8000002000137882 */ /* 0x000fce0000000000 */
        /* <DEDUP_REMOVED lines=10> */
[----:B------:R-:W-:Y:S01]  /*41d0*/  HGMMA.64x128x16.F32 R24, gdesc[UR16], R24, gsb0 ;  /* 0x01e00000101879f0 */ /* 0x000fe20008000818 */
[----:B------:R-:W3:Y:S02]  /*41e0*/  SYNCS.PHASECHK.TRANS64.TRYWAIT P0, [UR8+0x20], R20 ;  /* 0x00002014ff0075a7 */ /* 0x000ee40008000148 */
[----:B--23--:R-:W-:Y:S05]  /*41f0*/  @P0 BRA `(.L_x_18) ;  /* 0x0000000000080947 */ /* 0x00cfea0003800000 */
[----:B------:R-:W2:Y:S02]  /*4200*/  SYNCS.PHASECHK.TRANS64.TRYWAIT P0, [UR8+0x20], R20 ;  /* 0x00002014ff0075a7 */ /* 0x000ea40008000148 */
[----:B--2---:R-:W-:Y:S05]  /*4210*/  @!P0 BRA `(.L_x_19) ;  /* 0x0000005400248947 */ /* 0x004fea0003800000 */
.L_x_18:
[----:B------:R-:W-:Y:S01]  /*4220*/  WARPGROUP.ARRIVE ;  /* 0x00000000000079c5 */ /* 0x000fe20000000000 */
[----:B------:R-:W-:Y:S01]  /*4230*/  UIADD3 UR16, UR14, 0x40, URZ ;  /* 0x000000400e107890 */ /* 0x000fe2000fffe03f */
[----:B-1----:R-:W-:Y:S01]  /*4240*/  VIMNMX R11, RZ, UR13, !PT ;  /* 0x0000000dff0b7c48 */ /* 0x002fe2000ffe0100 */
[----:B------:R-:W-:Y:S01]  /*4250*/  UMOV UR19, 0x80000020 ;  /* 0x8000002000137882 */ /* 0x000fe20000000000 */
[----:B------:R-:W-:Y:S02]  /*4260*/  IMAD.MOV.U32 R21, RZ, RZ, -0x1 ;  /* 0xffffffffff157424 */ /* 0x000fe400078e00ff */
[----:B------:R-:W-:Y:S01]  /*4270*/  HGMMA.64x96x16.F32 R88, R136, gdesc[UR12].tnspB, R88, UP1 ;  /* 0x4160000c88587df0 */ /* 0x000fe2000b700858 */
[----:B------:R-:W-:Y:S01]  /*4280*/  IMAD R11, R11, -0x80, R4 ;  /* 0xffffff800b0b7824 */ /* 0x000fe200078e0204 */
[----:B------:R-:W-:Y:S01]  /*4290*/  UMOV UR18, UR16 ;  /* 0x0000001000127c82 */ /* 0x000fe20008000000 */
[----:B------:R-:W-:Y:S01]  /*42a0*/  UIADD3 UR16, UR14, 0x80, URZ ;  /* 0x000000800e107890 */ /* 0x000fe2000fffe03f */
[----:B------:R-:W-:Y:S01]  /*42b0*/  VIADD R168, R168, 0x1 ;  /* 0x00000001a8a87836 */ /* 0x000fe20000000000 */
[----:B------:R-:W-:Y:S01]  /*42c0*/  UPLOP3.LUT UP1, UPT, UPT, UPT, UPT, 0x80, 0x0 ;  /* 0x000000000000789c */ /* 0x000fe20003f2f070 */
[----:B------:R-:W-:-:S04]  /*42d0*/  SHF.R.S32.HI R12, RZ, 0x1f, R11 ;  /* 0x0000001fff0c7819 */ /* 0x000fc8000001140b */
[----:B------:R-:W-:-:S04]  /*42e0*/  LEA.HI R12, R12, R11, RZ, 0x3 ;  /* 0x0000000b0c0c7211 */ /* 0x000fc800078f18ff */
[----:B------:R-:W-:Y:S02]  /*42f0*/  SHF.R.S32.HI R19, RZ, 0x3, R12 ;  /* 0x00000003ff137819 */ /* 0x000fe4000001140c */
[----:B------:R-:W-:-:S03]  /*4300*/  LOP3.LUT R12, R12, 0xfffffff8, RZ, 0xc0, !PT ;  /* 0xfffffff80c0c7812 */ /* 0x000fc600078ec0ff */
[----:B------:R-:W-:Y:S01]  /*4310*/  IMAD.U32 R19, R19, -0x2, RZ ;  /* 0xfffffffe13137824 */ /* 0x000fe200078e00ff */
[----:B------:R-:W-:-:S04]  /*4320*/  VIADDMNMX R12, R11, -R12, 0x2, PT ;  /* 0x000000020b0c7446 */ /* 0x000fc8000380090c */
[----:B------:R-:W-:-:S05]  /*4330*/  VIADDMNMX R12, R19, -R12, 0xffffffe0, !PT ;  /* 0xffffffe0130c7446 */ /* 0x000fca000780090c */
[----:B------:R-:W-:-:S05]  /*4340*/  VIADD R12, R12, 0x20 ;  /* 0x000000200c0c7836 */ /* 0x000fca0000000000 */
[----:B------:R-:W-:-:S04]  /*4350*/  SHF.R.U32.HI R22, RZ, R12, R21 ;  /* 0x0000000cff167219 */ /* 0x000fc80000011615 */
[C---:B------:R-:W-:Y:S02]  /*4360*/  R2P PR, R22.reuse, 0x7e ;  /* 0x0000007e16007804 */ /* 0x040fe40000000000 */
[----:B------:R-:W-:Y:S01]  /*4370*/  LOP3.LUT R12, R22, 0x1, RZ, 0xc0, !PT ;  /* 0x00000001160c7812 */ /* 0x000fe200078ec0ff */
[----:B------:R-:W-:Y:S01]  /*4380*/  HGMMA.64x96x16.F32 R88, R140, gdesc[UR16].tnspB, R88 ;  /* 0x416000108c587df0 */ /* 0x000fe20008700858 */
[----:B------:R-:W-:Y:S01]  /*4390*/  UMOV UR18, UR16 ;  /* 0x0000001000127c82 */ /* 0x000fe20008000000 */
[----:B------:R-:W-:Y:S01]  /*43a0*/  UMOV UR19, 0x80000020 ;  /* 0x8000002000137882 */ /* 0x000fe20000000000 */
[----:B------:R-:W-:-:S09]  /*43b0*/  UIADD3 UR16, UR14, 0xc0, URZ ;  /* 0x000000c00e107890 */ /* 0x000fd2000fffe03f */
        /* <DEDUP_REMOVED lines=18> */
[----:B------:R-:W-:-:S06]  /*44e0*/  UMOV UR19, 0x80000020 ;  /* 0x8000002000137882 */ /* 0x000fcc0000000000 */
[----:B------:R-:W-:Y:S01]  /*44f0*/  HGMMA.64x96x16.F32 R88, R164, gdesc[UR16].tnspB, R88, gsb0 ;  /* 0x41600010a4587df0 */ /* 0x000fe20008000858 */
[----:B------:R1:W-:Y:S06]  /*4500*/  BAR.ARV R7, 0x100 ;  /* 0x000400070000751d */ /* 0x0003ec0000002000 */
[----:B------:R-:W-:Y:S02]  /*4510*/  WARPGROUP.DEPBAR.LE gsb0, 0x1 ;  /* 0x00008000000079c5 */ /* 0x000fe40000010100 */
[----:B------:R-:W-:Y:S02]  /*4520*/  FSEL R20, R25, -INF , P1 ;  /* 0xff80000019147808 */ /* 0x000fe40000800000 */
[----:B------:R-:W-:-:S02]  /*4530*/  FSEL R19, R28, -INF , P2 ;  /* 0xff8000001c137808 */ /* 0x000fc40001000000 */
[----:B------:R-:W-:Y:S02]  /*4540*/  FSEL R29, R29, -INF , P3 ;  /* 0xff8000001d1d7808 */ /* 0x000fe40001800000 */
[----:B------:R-:W-:Y:S02]  /*4550*/  FSEL R32, R32, -INF , P4 ;  /* 0xff80000020207808 */ /* 0x000fe40002000000 */
        /* <DEDUP_REMOVED lines=24> */
[----:B------:R-:W-:Y:S02]  /*46e0*/  FMNMX R25, R60, R25, !PT ;  /* 0x000000193c197209 */ /* 0x000fe40007800000 */
[----:B------:R-:W-:Y:S02]  /*46f0*/  FSEL R24, R24, -INF , !P0 ;  /* 0xff80000018187808 */ /* 0x000fe40004000000 */
[----:B------:R-:W-:Y:S02]  /*4700*/  LOP3.LUT P0, RZ, R22, 0x80, RZ, 0xc0, !PT ;  /* 0x0000008016ff7812 */ /* 0x000fe4000780c0ff */
[----:B------:R-:W-:-:S02]  /*4710*/  FMNMX R23, R24, R32, !PT ;  /* 0x0000002018177209 */ /* 0x000fc40007800000 */
[----:B------:R-:W-:Y:S02]  /*4720*/  FSEL R12, R37, -INF , P0 ;  /* 0xff800000250c7808 */ /* 0x000fe40000000000 */
[C---:B------:R-:W-:Y:S02]  /*4730*/  LOP3.LUT P0, RZ, R22.reuse, 0x8000, RZ, 0xc0, !PT ;  /* 0x0000800016ff7812 */ /* 0x040fe4000780c0ff */
[----:B------:R-:W-:Y:S02]  /*4740*/  FMNMX R28, R29, R12, !PT ;  /* 0x0000000c1d1c7209 */ /* 0x000fe40007800000 */
[----:B------:R-:W-:Y:S02]  /*4750*/  FSEL R53, R53, -INF , P0 ;  /* 0xff80000035357808 */ /* 0x000fe40000000000 */
[----:B------:R-:W-:Y:S02]  /*4760*/  LOP3.LUT P0, RZ, R22, 0x800000, RZ, 0xc0, !PT ;  /* 0x0080000016ff7812 */ /* 0x000fe4000780c0ff */
        /* <DEDUP_REMOVED lines=12> */
[----:B------:R-:W-:-:S02]  /*4830*/  FSEL R73, R73, -INF , P1 ;  /* 0xff80000049497808 */ /* 0x000fc40000800000 */
[----:B------:R-:W-:Y:S02]  /*4840*/  FSEL R76, R76, -INF , P2 ;  /* 0xff8000004c4c7808 */ /* 0x000fe40001000000 */
[----:B------:R-:W-:Y:S02]  /*4850*/  FSEL R77, R77, -INF , P3 ;  /* 0xff8000004d4d7808 */ /* 0x000fe40001800000 */
[----:B------:R-:W-:Y:S02]  /*4860*/  FMNMX R23, R64, R23, !PT ;  /* 0x0000001740177209 */ /* 0x000fe40007800000 */
[----:B------:R-:W-:Y:S02]  /*4870*/  FMNMX R22, R65, R22, !PT ;  /* 0x0000001641167209 */ /* 0x000fe40007800000 */
[----:B------:R-:W-:Y:S02]  /*4880*/  FMNMX R25, R68, R25, !PT ;  /* 0x0000001944197209 */ /* 0x000fe40007800000 */
[----:B------:R-:W-:-:S02]  /*4890*/  FMNMX R28, R69, R28, !PT ;  /* 0x0000001c451c7209 */ /* 0x000fc40007800000 */
[----:B------:R-:W-:Y:S02]  /*48a0*/  FSEL R85, R85, -INF , !P0 ;  /* 0xff80000055557808 */ /* 0x000fe40004000000 */
[----:B------:R-:W-:Y:S02]  /*48b0*/  FSEL R80, R80, -INF , P4 ;  /* 0xff80000050507808 */ /* 0x000fe40002000000 */
[----:B------:R-:W-:Y:S02]  /*48c0*/  FSEL R81, R81, -INF , P5 ;  /* 0xff80000051517808 */ /* 0x000fe40002800000 */
[----:B------:R-:W-:Y:S02]  /*48d0*/  FSEL R84, R84, -INF , P6 ;  /* 0xff80000054547808 */ /* 0x000fe40003000000 */
        /* <DEDUP_REMOVED lines=9> */
[----:B------:R-:W-:-:S04]  /*4970*/  FMNMX R25, R25, R28, !PT ;  /* 0x0000001c19197209 */ /* 0x000fc80007800000 */
[----:B------:R-:W-:Y:S01]  /*4980*/  FMNMX R25, R22, R25, !PT ;  /* 0x0000001916197209 */ /* 0x000fe20007800000 */
[----:B------:R-:W-:-:S03]  /*4990*/  VIADD R22, R11, 0x8 ;  /* 0x000000080b167836 */ /* 0x000fc60000000000 */
[----:B------:R-:W-:Y:S02]  /*49a0*/  FMNMX R28, R25, R18, !PT ;  /* 0x00000012191c7209 */ /* 0x000fe40007800000 */
[----:B------:R-:W-:-:S03]  /*49b0*/  SHF.R.S32.HI R11, RZ, 0x1f, R22 ;  /* 0x0000001fff0b7819 */ /* 0x000fc60000011416 */
[----:B------:R-:W2:Y:S02]  /*49c0*/  SHFL.BFLY PT, R23, R28, 0x2, 0x1f ;  /* 0x0c401f001c177f89 */ /* 0x000ea400000e0000 */
[----:B--2---:R-:W-:Y:S02]  /*49d0*/  FMNMX R37, R28, R23, !PT ;  /* 0x000000171c257209 */ /* 0x004fe40007800000 */
[----:B------:R-:W-:-:S03]  /*49e0*/  LEA.HI R23, R11, R22, RZ, 0x3 ;  /* 0x000000160b177211 */ /* 0x000fc600078f18ff */
[----:B------:R-:W2:Y:S01]  /*49f0*/  SHFL.BFLY PT, R170, R37, 0x1, 0x1f ;  /* 0x0c201f0025aa7f89 */ /* 0x000ea200000e0000 */
[----:B------:R-:W-:Y:S02]  /*4a00*/  LOP3.LUT R25, R23, 0xfffffff8, RZ, 0xc0, !PT ;  /* 0xfffffff817197812 */ /* 0x000fe400078ec0ff */
[----:B------:R-:W-:Y:S02]  /*4a10*/  SHF.R.S32.HI R23, RZ, 0x3, R23 ;  /* 0x00000003ff177819 */ /* 0x000fe40000011417 */
[----:B------:R-:W-:-:S03]  /*4a20*/  VIADDMNMX R22, R22, -R25, 0x2, PT ;  /* 0x0000000216167446 */ /* 0x000fc60003800919 */
[----:B------:R-:W-:-:S05]  /*4a30*/  IMAD.U32 R23, R23, -0x2, RZ ;  /* 0xfffffffe17177824 */ /* 0x000fca00078e00ff */
[----:B------:R-:W-:-:S05]  /*4a40*/  VIADDMNMX R22, R23, -R22, 0xffffffe0, !PT ;  /* 0xffffffe017167446 */ /* 0x000fca0007800916 */
[----:B------:R-:W-:-:S05]  /*4a50*/  VIADD R22, R22, 0x20 ;  /* 0x0000002016167836 */ /* 0x000fca0000000000 */
[----:B------:R-:W-:Y:S02]  /*4a60*/  SHF.R.U32.HI R22, RZ, R22, R21 ;  /* 0x00000016ff167219 */ /* 0x000fe40000011615 */
[----:B--2---:R-:W-:-:S04]  /*4a70*/  FMNMX R11, R37, R170, !PT ;  /* 0x000000aa250b7209 */ /* 0x004fc80007800000 */
[----:B------:R-:W-:-:S04]  /*4a80*/  FSETP.NEU.AND P0, PT, R11, -INF , PT ;  /* 0xff8000000b00780b */ /* 0x000fc80003f0d000 */
[----:B------:R-:W-:Y:S02]  /*4a90*/  FSEL R169, R11, RZ, P0 ;  /* 0x000000ff0ba97208 */ /* 0x000fe40000000000 */
[----:B------:R-:W-:-:S03]  /*4aa0*/  R2P PR, R22, 0x7e ;  /* 0x0000007e16007804 */ /* 0x000fc60000000000 */
[C---:B------:R-:W-:Y:S01]  /*4ab0*/  FADD R18, -R169.reuse, R18 ;  /* 0x00000012a9127221 */ /* 0x040fe20000000100 */
[----:B------:R-:W-:Y:S01]  /*4ac0*/  FMUL R169, R169, UR37 ;  /* 0x00000025a9a97c20 */ /* 0x000fe20008400000 */
[----:B------:R-:W-:Y:S02]  /*4ad0*/  FSEL R27, R27, -INF , P1 ;  /* 0xff8000001b1b7808 */ /* 0x000fe40000800000 */
[----:B------:R-:W-:Y:S01]  /*4ae0*/  FMUL R28, R18, UR37 ;  /* 0x00000025121c7c20 */ /* 0x000fe20008400000 */
        /* <DEDUP_REMOVED lines=10> */
[----:B------:R-:W-:Y:S01]  /*4b90*/  R2P PR, R22.B1, 0x7f ;  /* 0x0000007f16007804 */ /* 0x000fe20000001000 */
[----:B------:R2:W-:Y:S01]  /*4ba0*/  MUFU.EX2 R28, R19 ;  /* 0x00000013001c7308 */ /* 0x0005e20000000800 */
[--C-:B------:R-:W-:Y:S01]  /*4bb0*/  FFMA R29, R29, UR37, -R169.reuse ;  /* 0x000000251d1d7c23 */ /* 0x100fe200080008a9 */
[--C-:B------:R-:W-:Y:S01]  /*4bc0*/  FFMA R32, R32, UR37, -R169.reuse ;  /* 0x0000002520207c23 */ /* 0x100fe200080008a9 */
        /* <DEDUP_REMOVED lines=14> */
[----:B------:R3:W-:Y:S01]  /*4cb0*/  MUFU.EX2 R37, R12 ;  /* 0x0000000c00257308 */ /* 0x0007e20000000800 */
[----:B------:R-:W-:Y:S01]  /*4cc0*/  R2P PR, R22.B2, 0x7f ;  /* 0x0000007f16007804 */ /* 0x000fe20000002000 */
[--C-:B------:R-:W-:Y:S01]  /*4cd0*/  FFMA R48, R48, UR37, -R169.reuse ;  /* 0x0000002530307c23 */ /* 0x100fe200080008a9 */
[----:B--2---:R-:W-:Y:S01]  /*4ce0*/  LOP3.LUT R19, R22, 0x1, RZ, 0xc0, !PT ;  /* 0x0000000116137812 */ /* 0x004fe200078ec0ff */
[--C-:B------:R-:W-:Y:S01]  /*4cf0*/  FFMA R49, R49, UR37, -R169.reuse ;  /* 0x0000002531317c23 */ /* 0x100fe200080008a9 */
[--C-:B------:R-:W-:Y:S01]  /*4d00*/  FFMA R52, R52, UR37, -R169.reuse ;  /* 0x0000002534347c23 */ /* 0x100fe200080008a9 */
[----:B------:R-:W-:Y:S01]  /*4d10*/  FSEL R58, R58, -INF , P0 ;  /* 0xff8000003a3a7808 */ /* 0x000fe20000000000 */
[--C-:B------:R-:W-:Y:S01]  /*4d20*/  FFMA R53, R53, UR37, -R169.reuse ;  /* 0x0000002535357c23 */ /* 0x100fe200080008a9 */
[----:B------:R-:W-:Y:S01]  /*4d30*/  FSEL R59, R59, -INF , P1 ;  /* 0xff8000003b3b7808 */ /* 0x000fe20000800000 */
[----:B------:R-:W2:Y:S01]  /*4d40*/  MUFU.EX2 R24, R24 ;  /* 0x0000001800187308 */ /* 0x000ea20000000800 */
[----:B------:R-:W-:Y:S01]  /*4d50*/  FSEL R62, R62, -INF , P2 ;  /* 0xff8000003e3e7808 */ /* 0x000fe20001000000 */
[--C-:B------:R-:W-:Y:S01]  /*4d60*/  FFMA R56, R56, UR37, -R169.reuse ;  /* 0x0000002538387c23 */ /* 0x100fe200080008a9 */
[----:B------:R-:W-:Y:S01]  /*4d70*/  FSEL R63, R63, -INF , P3 ;  /* 0xff8000003f3f7808 */ /* 0x000fe20001800000 */
[--C-:B------:R-:W-:Y:S01]  /*4d80*/  FFMA R57, R57, UR37, -R169.reuse ;  /* 0x0000002539397c23 */ /* 0x100fe200080008a9 */
[----:B------:R-:W-:Y:S01]  /*4d90*/  FSEL R66, R66, -INF , P4 ;  /* 0xff80000042427808 */ /* 0x000fe20002000000 */
[--C-:B------:R-:W-:Y:S01]  /*4da0*/  FFMA R60, R60, UR37, -R169.reuse ;  /* 0x000000253c3c7c23 */ /* 0x100fe200080008a9 */
[----:B------:R-:W-:Y:S01]  /*4db0*/  FSEL R67, R67, -INF , P5 ;  /* 0xff80000043437808 */ /* 0x000fe20002800000 */
[----:B------:R-:W4:Y:S01]  /*4dc0*/  MUFU.EX2 R29, R29 ;  /* 0x0000001d001d7308 */ /* 0x000f220000000800 */
[----:B------:R-:W-:Y:S01]  /*4dd0*/  FSEL R70, R70, -INF , P6 ;  /* 0xff80000046467808 */ /* 0x000fe20003000000 */
[--C-:B------:R-:W-:Y:S01]  /*4de0*/  FFMA R61, R61, UR37, -R169.reuse ;  /* 0x000000253d3d7c23 */ /* 0x100fe200080008a9 */
[----:B------:R-:W-:Y:S01]  /*4df0*/  R2P PR, R22.B3, 0x7f ;  /* 0x0000007f16007804 */ /* 0x000fe20000003000 */
[--C-:B------:R-:W-:Y:S01]  /*4e00*/  FFMA R64, R64, UR37, -R169.reuse ;  /* 0x0000002540407c23 */ /* 0x100fe200080008a9 */
[----:B---3--:R-:W-:Y:S01]  /*4e10*/  FMNMX R12, R27, R18, !PT ;  /* 0x000000121b0c7209 */ /* 0x008fe20007800000 */
[--C-:B------:R-:W-:Y:S01]  /*4e20*/  FFMA R65, R65, UR37, -R169.reuse ;  /* 0x0000002541417c23 */ /* 0x100fe200080008a9 */
[--C-:B------:R-:W-:Y:S01]  /*4e30*/  FFMA R68, R68, UR37, -R169.reuse ;  /* 0x0000002544447c23 */ /* 0x100fe200080008a9 */
[----:B------:R-:W-:Y:S01]  /*4e40*/  FSEL R74, R74, -INF , P0 ;  /* 0xff8000004a4a7808 */ /* 0x000fe20000000000 */
[----:B------:R-:W3:Y:S01]  /*4e50*/  MUFU.EX2 R32, R32 ;  /* 0x0000002000207308 */ /* 0x000ee20000000800 */
[----:B------:R-:W-:Y:S01]  /*4e60*/  ISETP.NE.U32.AND P0, PT, R19, 0x1, PT ;  /* 0x000000011300780c */ /* 0x000fe20003f05070 */
[--C-:B------:R-:W-:Y:S01]  /*4e70*/  FFMA R69, R69, UR37, -R169.reuse ;  /* 0x0000002545457c23 */ /* 0x100fe200080008a9 */
[----:B------:R-:W-:Y:S01]  /*4e80*/  FMNMX R12, R43, R12, !PT ;  /* 0x0000000c2b0c7209 */ /* 0x000fe20007800000 */
[--C-:B------:R-:W-:Y:S01]  /*4e90*/  FFMA R72, R72, UR37, -R169.reuse ;  /* 0x0000002548487c23 */ /* 0x100fe200080008a9 */
[----:B------:R-:W-:Y:S01]  /*4ea0*/  FSEL R19, R26, -INF , !P0 ;  /* 0xff8000001a137808 */ /* 0x000fe20004000000 */
[--C-:B------:R-:W-:Y:S01]  /*4eb0*/  FFMA R73, R73, UR37, -R169.reuse ;  /* 0x0000002549497c23 */ /* 0x100fe200080008a9 */
[----:B------:R-:W-:Y:S01]  /*4ec0*/  LOP3.LUT P0, RZ, R22, 0x80, RZ, 0xc0, !PT ;  /* 0x0000008016ff7812 */ /* 0x000fe2000780c0ff */
[----:B------:R-:W5:Y:S01]  /*4ed0*/  MUFU.EX2 R33, R33 ;  /* 0x0000002100217308 */ /* 0x000f620000000800 */
[----:B------:R-:W-:Y:S01]  /*4ee0*/  FMNMX R35, R19, R34, !PT ;  /* 0x0000002213237209 */ /* 0x000fe20007800000 */
[--C-:B------:R-:W-:Y:S01]  /*4ef0*/  FFMA R76, R76, UR37, -R169.reuse ;  /* 0x000000254c4c7c23 */ /* 0x100fe200080008a9 */
[----:B------:R-:W-:Y:S01]  /*4f00*/  FSEL R20, R39, -INF , P0 ;  /* 0xff80000027147808 */ /* 0x000fe20000000000 */
[--C-:B------:R-:W-:Y:S01]  /*4f10*/  FFMA R77, R77, UR37, -R169.reuse ;  /* 0x000000254d4d7c23 */ /* 0x100fe200080008a9 */
[----:B------:R-:W-:Y:S01]  /*4f20*/  LOP3.LUT P0, RZ, R22, 0x8000, RZ, 0xc0, !PT ;  /* 0x0000800016ff7812 */ /* 0x000fe2000780c0ff */
[--C-:B------:R-:W-:Y:S01]  /*4f30*/  FFMA R80, R80, UR37, -R169.reuse ;  /* 0x0000002550507c23 */ /* 0x100fe200080008a9 */
[----:B------:R-:W-:Y:S01]  /*4f40*/  FMNMX R39, R23, R38, !PT ;  /* 0x0000002617277209 */ /* 0x000fe20007800000 */
[----:B------:R-:W1:Y:S01]  /*4f50*/  MUFU.EX2 R36, R36 ;  /* 0x0000002400247308 */ /* 0x000e620000000800 */
[----:B------:R-:W-:Y:S01]  /*4f60*/  FSEL R55, R55, -INF , P0 ;  /* 0xff80000037377808 */ /* 0x000fe20000000000 */
[--C-:B------:R-:W-:Y:S01]  /*4f70*/  FFMA R81, R81, UR37, -R169.reuse ;  /* 0x0000002551517c23 */ /* 0x100fe200080008a9 */
[----:B------:R-:W-:Y:S01]  /*4f80*/  LOP3.LUT P0, RZ, R22, 0x800000, RZ, 0xc0, !PT ;  /* 0x0080000016ff7812 */ /* 0x000fe2000780c0ff */
[--C-:B------:R-:W-:Y:S01]  /*4f90*/  FFMA R84, R84, UR37, -R169.reuse ;  /* 0x0000002554547c23 */ /* 0x100fe200080008a9 */
[----:B------:R-:W-:Y:S01]  /*4fa0*/  FMNMX R35, R42, R35, !PT ;  /* 0x000000232a237209 */ /* 0x000fe20007800000 */
[----:B------:R-:W-:Y:S01]  /*4fb0*/  FFMA R85, R85, UR37, -R169 ;  /* 0x0000002555557c23 */ /* 0x000fe200080008a9 */
[----:B------:R-:W-:Y:S01]  /*4fc0*/  FSEL R71, R71, -INF , P0 ;  /* 0xff80000047477808 */ /* 0x000fe20000000000 */
[----:B------:R-:W1:Y:S01]  /*4fd0*/  MUFU.EX2 R40, R40 ;  /* 0x0000002800287308 */ /* 0x000e620000000800 */
[----:B------:R-:W-:-:S02]  /*4fe0*/  ISETP.GT.AND P0, PT, R22, -0x1, PT ;  /* 0xffffffff1600780c */ /* 0x000fc40003f04270 */
[----:B------:R-:W-:Y:S02]  /*4ff0*/  FMNMX R22, R31, R20, !PT ;  /* 0x000000141f167209 */ /* 0x000fe40007800000 */
[----:B------:R-:W-:Y:S02]  /*5000*/  FMNMX R39, R46, R39, !PT ;  /* 0x000000272e277209 */ /* 0x000fe40007800000 */
[----:B------:R-:W-:Y:S01]  /*5010*/  FMNMX R22, R47, R22, !PT ;  /* 0x000000162f167209 */ /* 0x000fe20007800000 */
[----:B------:R-:W1:Y:S01]  /*5020*/  MUFU.EX2 R41, R41 ;  /* 0x0000002900297308 */ /* 0x000e620000000800 */
[----:B------:R-:W-:Y:S02]  /*5030*/  FMNMX R35, R50, R35, !PT ;  /* 0x0000002332237209 */ /* 0x000fe40007800000 */
[----:B------:R-:W-:Y:S02]  /*5040*/  FMNMX R12, R51, R12, !PT ;  /* 0x0000000c330c7209 */ /* 0x000fe40007800000 */
[----:B------:R-:W-:-:S02]  /*5050*/  FMNMX R39, R54, R39, !PT ;  /* 0x0000002736277209 */ /* 0x000fc40007800000 */
[----:B------:R-:W-:Y:S01]  /*5060*/  FMNMX R22, R55, R22, !PT ;  /* 0x0000001637167209 */ /* 0x000fe20007800000 */
[----:B------:R-:W1:Y:S01]  /*5070*/  MUFU.EX2 R44, R44 ;  /* 0x0000002c002c7308 */ /* 0x000e620000000800 */
[----:B------:R-:W-:Y:S02]  /*5080*/  FMNMX R35, R58, R35, !PT ;  /* 0x000000233a237209 */ /* 0x000fe40007800000 */
[----:B------:R-:W-:Y:S02]  /*5090*/  FMNMX R12, R59, R12, !PT ;  /* 0x0000000c3b0c7209 */ /* 0x000fe40007800000 */
[----:B------:R-:W-:Y:S02]  /*50a0*/  FMNMX R39, R62, R39, !PT ;  /* 0x000000273e277209 */ /* 0x000fe40007800000 */
[----:B------:R-:W-:Y:S01]  /*50b0*/  FMNMX R22, R63, R22, !PT ;  /* 0x000000163f167209 */ /* 0x000fe20007800000 */
[----:B------:R-:W1:Y:S01]  /*50c0*/  MUFU.EX2 R45, R45 ;  /* 0x0000002d002d7308 */ /* 0x000e620000000800 */
[----:B------:R-:W-:-:S02]  /*50d0*/  FSEL R75, R75, -INF , P1 ;  /* 0xff8000004b4b7808 */ /* 0x000fc40000800000 */
[----:B------:R-:W-:Y:S02]  /*50e0*/  FSEL R78, R78, -INF , P2 ;  /* 0xff8000004e4e7808 */ /* 0x000fe40001000000 */
[----:B------:R-:W-:Y:S02]  /*50f0*/  FSEL R79, R79, -INF , P3 ;  /* 0xff8000004f4f7808 */ /* 0x000fe40001800000 */
[----:B------:R-:W-:Y:S01]  /*5100*/  FMNMX R35, R66, R35, !PT ;  /* 0x0000002342237209 */ /* 0x000fe20007800000 */
[----:B------:R-:W1:Y:S01]  /*5110*/  MUFU.EX2 R48, R48 ;  /* 0x0000003000307308 */ /* 0x000e620000000800 */
[----:B------:R-:W-:Y:S02]  /*5120*/  FMNMX R12, R67, R12, !PT ;  /* 0x0000000c430c7209 */ /* 0x000fe40007800000 */
[----:B------:R-:W-:Y:S02]  /*5130*/  FMNMX R39, R70, R39, !PT ;  /* 0x0000002746277209 */ /* 0x000fe40007800000 */
[----:B------:R-:W-:-:S02]  /*5140*/  FMNMX R22, R71, R22, !PT ;  /* 0x0000001647167209 */ /* 0x000fc40007800000 */
[----:B------:R-:W-:Y:S01]  /*5150*/  FSEL R87, R87, -INF , !P0 ;  /* 0xff80000057577808 */ /* 0x000fe20004000000 */
[----:B------:R-:W1:Y:S01]  /*5160*/  MUFU.EX2 R49, R49 ;  /* 0x0000003100317308 */ /* 0x000e620000000800 */
[----:B------:R-:W-:Y:S02]  /*5170*/  FSEL R82, R82, -INF , P4 ;  /* 0xff80000052527808 */ /* 0x000fe40002000000 */
[----:B------:R-:W-:Y:S02]  /*5180*/  FSEL R83, R83, -INF , P5 ;  /* 0xff80000053537808 */ /* 0x000fe40002800000 */
[----:B------:R-:W-:Y:S02]  /*5190*/  FSEL R86, R86, -INF , P6 ;  /* 0xff80000056567808 */ /* 0x000fe40003000000 */
[----:B------:R-:W-:Y:S01]  /*51a0*/  FMNMX R35, R74, R35, !PT ;  /* 0x000000234a237209 */ /* 0x000fe20007800000 */
[----:B------:R-:W1:Y:S01]  /*51b0*/  MUFU.EX2 R52, R52 ;  /* 0x0000003400347308 */ /* 0x000e620000000800 */
        /* <DEDUP_REMOVED lines=11> */
[----:B------:R-:W-:Y:S02]  /*5270*/  ISETP.NE.AND P2, PT, R2, RZ, PT ;  /* 0x000000ff0200720c */ /* 0x000fe40003f45270 */
[----:B------:R-:W-:-:S03]  /*5280*/  FMNMX R12, R12, R39, !PT ;  /* 0x000000270c0c7209 */ /* 0x000fc60007800000 */
[----:B------:R-:W-:Y:S01]  /*5290*/  MUFU.EX2 R57, R57 ;  /* 0x0000003900397308 */ /* 0x000fe20000000800 */
[----:B------:R-:W-:-:S05]  /*52a0*/  FMNMX R12, R12, R17, !PT ;  /* 0x000000110c0c7209 */ /* 0x000fca0007800000 */
[----:B------:R-:W1:Y:S02]  /*52b0*/  SHFL.BFLY PT, R35, R12, 0x2, 0x1f ;  /* 0x0c401f000c237f89 */ /* 0x000e6400000e0000 */
[----:B------:R-:W-:Y:S08]  /*52c0*/  MUFU.EX2 R60, R60 ;  /* 0x0000003c003c7308 */ /* 0x000ff00000000800 */
[----:B------:R-:W-:Y:S08]  /*52d0*/  MUFU.EX2 R61, R61 ;  /* 0x0000003d003d7308 */ /* 0x000ff00000000800 */
[----:B------:R-:W-:Y:S01]  /*52e0*/  MUFU.EX2 R64, R64 ;  /* 0x0000004000407308 */ /* 0x000fe20000000800 */
[----:B-1----:R-:W-:-:S07]  /*52f0*/  FMNMX R35, R12, R35, !PT ;  /* 0x000000230c237209 */ /* 0x002fce0007800000 */
[----:B------:R-:W-:Y:S01]  /*5300*/  MUFU.EX2 R65, R65 ;  /* 0x0000004100417308 */ /* 0x000fe20000000800 */
[----:B------:R-:W1:Y:S07]  /*5310*/  SHFL.BFLY PT, R12, R35, 0x1, 0x1f ;  /* 0x0c201f00230c7f89 */ /* 0x000e6e00000e0000 */
[----:B------:R-:W-:Y:S08]  /*5320*/  MUFU.EX2 R68, R68 ;  /* 0x0000004400447308 */ /* 0x000ff00000000800 */
[----:B------:R-:W-:Y:S08]  /*5330*/  MUFU.EX2 R69, R69 ;  /* 0x0000004500457308 */ /* 0x000ff00000000800 */
[----:B------:R-:W-:Y:S01]  /*5340*/  MUFU.EX2 R72, R72 ;  /* 0x0000004800487308 */ /* 0x000fe20000000800 */
[----:B-1----:R-:W-:-:S04]  /*5350*/  FMNMX R12, R35, R12, !PT ;  /* 0x0000000c230c7209 */ /* 0x002fc80007800000 */
[----:B------:R-:W-:-:S03]  /*5360*/  FSETP.NEU.AND P0, PT, R12, -INF , PT ;  /* 0xff8000000c00780b */ /* 0x000fc60003f0d000 */
[----:B------:R-:W-:Y:S01]  /*5370*/  MUFU.EX2 R73, R73 ;  /* 0x0000004900497308 */ /* 0x000fe20000000800 */
[----:B------:R-:W-:Y:S02]  /*5380*/  FSEL R22, R12, RZ, P0 ;  /* 0x000000ff0c167208 */ /* 0x000fe40000000000 */
[----:B------:R-:W-:-:S03]  /*5390*/  ISETP.NE.AND P0, PT, R168, -0x1, PT ;  /* 0xffffffffa800780c */ /* 0x000fc60003f05270 */
[C---:B------:R-:W-:Y:S01]  /*53a0*/  FADD R17, -R22.reuse, R17 ;  /* 0x0000001116117221 */ /* 0x040fe20000000100 */
[----:B------:R-:W-:Y:S01]  /*53b0*/  FMUL R22, R22, UR37 ;  /* 0x0000002516167c20 */ /* 0x000fe20008400000 */
[----:B------:R-:W-:Y:S02]  /*53c0*/  MUFU.EX2 R76, R76 ;  /* 0x0000004c004c7308 */ /* 0x000fe40000000800 */
[----:B------:R-:W-:Y:S01]  /*53d0*/  FMUL R17, R17, UR37 ;  /* 0x0000002511117c20 */ /* 0x000fe20008400000 */
[----:B------:R-:W-:Y:S01]  /*53e0*/  FFMA R35, R18, UR37, -R22 ;  /* 0x0000002512237c23 */ /* 0x000fe20008000816 */
[----:B--2---:R-:W-:Y:S01]  /*53f0*/  FFMA R18, R21, R15, R24 ;  /* 0x0000000f15127223 */ /* 0x004fe20000000018 */
[--C-:B------:R-:W-:Y:S01]  /*5400*/  FFMA R19, R19, UR37, -R22.reuse ;  /* 0x0000002513137c23 */ /* 0x100fe20008000816 */
[--C-:B------:R-:W-:Y:S01]  /*5410*/  FFMA R27, R27, UR37, -R22.reuse ;  /* 0x000000251b1b7c23 */ /* 0x100fe20008000816 */
[----:B------:R-:W-:Y:S01]  /*5420*/  FFMA R23, R23, UR37, -R22 ;  /* 0x0000002517177c23 */ /* 0x000fe20008000816 */
[----:B------:R-:W-:Y:S01]  /*5430*/  FADD R15, R25, R18 ;  /* 0x00000012190f7221 */ /* 0x000fe20000000000 */
[----:B------:R-:W1:Y:S01]  /*5440*/  MUFU.EX2 R17, R17 ;  /* 0x0000001100117308 */ /* 0x000e620000000800 */
[--C-:B------:R-:W-:Y:S01]  /*5450*/  FFMA R31, R31, UR37, -R22.reuse ;  /* 0x000000251f1f7c23 */ /* 0x100fe20008000816 */
[--C-:B------:R-:W-:Y:S01]  /*5460*/  FFMA R34, R34, UR37, -R22.reuse ;  /* 0x0000002522227c23 */ /* 0x100fe20008000816 */
[----:B------:R-:W-:Y:S01]  /*5470*/  FADD R18, R28, R15 ;  /* 0x0000000f1c127221 */ /* 0x000fe20000000000 */
[--C-:B------:R-:W-:Y:S01]  /*5480*/  FFMA R20, R20, UR37, -R22.reuse ;  /* 0x0000002514147c23 */ /* 0x100fe20008000816 */
[--C-:B------:R-:W-:Y:S01]  /*5490*/  FFMA R38, R38, UR37, -R22.reuse ;  /* 0x0000002526267c23 */ /* 0x100fe20008000816 */
[----:B------:R-:W-:Y:S01]  /*54a0*/  FFMA R42, R42, UR37, -R22 ;  /* 0x000000252a2a7c23 */ /* 0x000fe20008000816 */
[----:B----4-:R-:W-:Y:S01]  /*54b0*/  FADD R15, R29, R18 ;  /* 0x000000121d0f7221 */ /* 0x010fe20000000000 */
[----:B------:R2:W4:Y:S01]  /*54c0*/  MUFU.EX2 R26, R19 ;  /* 0x00000013001a7308 */ /* 0x0005220000000800 */
[--C-:B------:R-:W-:Y:S01]  /*54d0*/  FFMA R43, R43, UR37, -R22.reuse ;  /* 0x000000252b2b7c23 */ /* 0x100fe20008000816 */
[--C-:B------:R-:W-:Y:S01]  /*54e0*/  FFMA R46, R46, UR37, -R22.reuse ;  /* 0x000000252e2e7c23 */ /* 0x100fe20008000816 */
[----:B---3--:R-:W-:Y:S01]  /*54f0*/  FADD R18, R32, R15 ;  /* 0x0000000f20127221 */ /* 0x008fe20000000000 */
[--C-:B------:R-:W-:Y:S01]  /*5500*/  FFMA R47, R47, UR37, -R22.reuse ;  /* 0x000000252f2f7c23 */ /* 0x100fe20008000816 */
[--C-:B------:R-:W-:Y:S01]  /*5510*/  FFMA R50, R50, UR37, -R22.reuse ;  /* 0x0000002532327c23 */ /* 0x100fe20008000816 */
[----:B------:R-:W-:Y:S01]  /*5520*/  FFMA R51, R51, UR37, -R22 ;  /* 0x0000002533337c23 */ /* 0x000fe20008000816 */
[----:B-----5:R-:W-:Y:S01]  /*5530*/  FADD R15, R33, R18 ;  /* 0x00000012210f7221 */ /* 0x020fe20000000000 */
[----:B------:R-:W3:Y:S01]  /*5540*/  MUFU.EX2 R27, R27 ;  /* 0x0000001b001b7308 */ /* 0x000ee20000000800 */
[--C-:B------:R-:W-:Y:S01]  /*5550*/  FFMA R54, R54, UR37, -R22.reuse ;  /* 0x0000002536367c23 */ /* 0x100fe20008000816 */
[--C-:B------:R-:W-:Y:S01]  /*5560*/  FFMA R55, R55, UR37, -R22.reuse ;  /* 0x0000002537377c23 */ /* 0x100fe20008000816 */
[----:B------:R-:W-:Y:S01]  /*5570*/  FADD R18, R36, R15 ;  /* 0x0000000f24127221 */ /* 0x000fe20000000000 */
[--C-:B------:R-:W-:Y:S01]  /*5580*/  FFMA R58, R58, UR37, -R22.reuse ;  /* 0x000000253a3a7c23 */ /* 0x100fe20008000816 */
[--C-:B------:R-:W-:Y:S01]  /*5590*/  FFMA R59, R59, UR37, -R22.reuse ;  /* 0x000000253b3b7c23 */ /* 0x100fe20008000816 */
[----:B------:R-:W-:Y:S01]  /*55a0*/  FFMA R62, R62, UR37, -R22 ;  /* 0x000000253e3e7c23 */ /* 0x000fe20008000816 */
[----:B------:R-:W-:Y:S01]  /*55b0*/  FADD R15, R37, R18 ;  /* 0x00000012250f7221 */ /* 0x000fe20000000000 */
[----:B------:R-:W5:Y:S01]  /*55c0*/  MUFU.EX2 R30, R23 ;  /* 0x00000017001e7308 */ /* 0x000f620000000800 */
[--C-:B------:R-:W-:Y:S01]  /*55d0*/  FFMA R63, R63, UR37, -R22.reuse ;  /* 0x000000253f3f7c23 */ /* 0x100fe20008000816 */
[--C-:B------:R-:W-:Y:S01]  /*55e0*/  FFMA R66, R66, UR37, -R22.reuse ;  /* 0x0000002542427c23 */ /* 0x100fe20008000816 */
[----:B------:R-:W-:Y:S01]  /*55f0*/  FADD R18, R40, R15 ;  /* 0x0000000f28127221 */ /* 0x000fe20000000000 */
        /* <DEDUP_REMOVED lines=11> */
[----:B------:R-:W-:Y:S01]  /*56b0*/  FADD R15, R45, R18 ;  /* 0x000000122d0f7221 */ /* 0x000fe20000000000 */
[----:B------:R-:W3:Y:S01]  /*56c0*/  MUFU.EX2 R34, R34 ;  /* 0x0000002200227308 */ /* 0x000ee20000000800 */
[--C-:B------:R-:W-:Y:S01]  /*56d0*/  FFMA R83, R83, UR37, -R22.reuse ;  /* 0x0000002553537c23 */ /* 0x100fe20008000816 */
[--C-:B------:R-:W-:Y:S01]  /*56e0*/  FFMA R86, R86, UR37, -R22.reuse ;  /* 0x0000002556567c23 */ /* 0x100fe20008000816 */
[----:B------:R-:W-:Y:S01]  /*56f0*/  FADD R18, R48, R15 ;  /* 0x0000000f30127221 */ /* 0x000fe20000000000 */
[----:B------:R-:W-:Y:S01]  /*5700*/  FFMA R87, R87, UR37, -R22 ;  /* 0x0000002557577c23 */ /* 0x000fe20008000816 */
[----:B--2---:R-:W-:-:S02]  /*5710*/  @!P2 IMAD.MOV.U32 R19, RZ, RZ, 0x1 ;  /* 0x00000001ff13a424 */ /* 0x004fc400078e00ff */
[----:B------:R-:W-:Y:S01]  /*5720*/  FADD R15, R49, R18 ;  /* 0x00000012310f7221 */ /* 0x000fe20000000000 */
[----:B------:R4:W-:Y:S01]  /*5730*/  MUFU.EX2 R39, R20 ;  /* 0x0000001400277308 */ /* 0x0009e20000000800 */
[----:B------:R2:W-:Y:S01]  /*5740*/  @!P2 SYNCS.ARRIVE.TRANS64.ART0 RZ, [UR8+0x18], R19 ;  /* 0x00001813ffffa9a7 */ /* 0x0005e20008500008 */
[----:B------:R-:W-:Y:S02]  /*5750*/  WARPGROUP.DEPBAR.LE gsb0, 0x0 ;  /* 0x00008000000079c5 */ /* 0x000fe40000010000 */
[----:B------:R-:W-:Y:S01]  /*5760*/  FADD R18, R52, R15 ;  /* 0x0000000f34127221 */ /* 0x000fe20000000000 */
[-C--:B-1----:R-:W-:Y:S01]  /*5770*/  FMUL R135, R135, R17.reuse ;  /* 0x0000001187877220 */ /* 0x082fe20000400000 */
[-C--:B------:R-:W-:Y:S01]  /*5780*/  FMUL R134, R134, R17.reuse ;  /* 0x0000001186867220 */ /* 0x080fe20000400000 */
[----:B------:R-:W-:Y:S01]  /*5790*/  FMUL R131, R131, R17 ;  /* 0x0000001183837220 */ /* 0x000fe20000400000 */
[----:B------:R-:W-:Y:S01]  /*57a0*/  FADD R15, R53, R18 ;  /* 0x00000012350f7221 */ /* 0x000fe20000000000 */
[----:B----4-:R-:W-:Y:S01]  /*57b0*/  FFMA R20, R17, R13, R26 ;  /* 0x0000000d11147223 */ /* 0x010fe2000000001a */
[----:B------:R-:W1:Y:S01]  /*57c0*/  MUFU.EX2 R35, R35 ;  /* 0x0000002300237308 */ /* 0x000e620000000800 */
[----:B--2---:R-:W-:-:S02]  /*57d0*/  @!P2 IMAD.MOV.U32 R19, RZ, RZ, 0x1 ;  /* 0x00000001ff13a424 */ /* 0x004fc400078e00ff */
[----:B------:R-:W-:Y:S01]  /*57e0*/  FADD R18, R56, R15 ;  /* 0x0000000f38127221 */ /* 0x000fe20000000000 */
[----:B---3--:R-:W-:Y:S01]  /*57f0*/  FADD R15, R27, R20 ;  /* 0x000000141b0f7221 */ /* 0x008fe20000000000 */
[-C--:B------:R-:W-:Y:S01]  /*5800*/  FMUL R130, R130, R17.reuse ;  /* 0x0000001182827220 */ /* 0x080fe20000400000 */
[----:B------:R2:W-:Y:S01]  /*5810*/  @!P2 SYNCS.ARRIVE.TRANS64.ART0 RZ, [UR8+0x28], R19 ;  /* 0x00002813ffffa9a7 */ /* 0x0005e20008500008 */
[----:B------:R-:W-:Y:S01]  /*5820*/  FADD R13, R57, R18 ;  /* 0x00000012390d7221 */ /* 0x000fe20000000000 */
[----:B-----5:R-:W-:Y:S01]  /*5830*/  FADD R20, R30, R15 ;  /* 0x0000000f1e147221 */ /* 0x020fe20000000000 */
[----:B------:R-:W3:Y:S01]  /*5840*/  MUFU.EX2 R38, R38 ;  /* 0x0000002600267308 */ /* 0x000ee20000000800 */
[-C--:B------:R-:W-:Y:S01]  /*5850*/  FMUL R127, R127, R17.reuse ;  /* 0x000000117f7f7220 */ /* 0x080fe20000400000 */
[----:B------:R-:W-:Y:S01]  /*5860*/  FADD R18, R60, R13 ;  /* 0x0000000d3c127221 */ /* 0x000fe20000000000 */
[----:B------:R-:W-:Y:S01]  /*5870*/  FADD R15, R31, R20 ;  /* 0x000000141f0f7221 */ /* 0x000fe20000000000 */
[-C--:B------:R-:W-:Y:S01]  /*5880*/  FMUL R126, R126, R17.reuse ;  /* 0x000000117e7e7220 */ /* 0x080fe20000400000 */
[-C--:B------:R-:W-:Y:S01]  /*5890*/  FMUL R123, R123, R17.reuse ;  /* 0x000000117b7b7220 */ /* 0x080fe20000400000 */
[----:B------:R-:W-:Y:S01]  /*58a0*/  FADD R13, R61, R18 ;  /* 0x000000123d0d7221 */ /* 0x000fe20000000000 */
[----:B------:R-:W-:Y:S01]  /*58b0*/  FADD R20, R34, R15 ;  /* 0x0000000f22147221 */ /* 0x000fe20000000000 */
[----:B------:R-:W4:Y:S01]  /*58c0*/  MUFU.EX2 R42, R42 ;  /* 0x0000002a002a7308 */ /* 0x000f220000000800 */
[-C--:B------:R-:W-:Y:S01]  /*58d0*/  FMUL R122, R122, R17.reuse ;  /* 0x000000117a7a7220 */ /* 0x080fe20000400000 */
[----:B------:R-:W-:Y:S01]  /*58e0*/  FADD R18, R64, R13 ;  /* 0x0000000d40127221 */ /* 0x000fe20000000000 */
[----:B-1----:R-:W-:Y:S01]  /*58f0*/  FADD R15, R35, R20 ;  /* 0x00000014230f7221 */ /* 0x002fe20000000000 */
[-C--:B------:R-:W-:Y:S01]  /*5900*/  FMUL R119, R119, R17.reuse ;  /* 0x0000001177777220 */ /* 0x080fe20000400000 */
[-C--:B------:R-:W-:Y:S01]  /*5910*/  FMUL R118, R118, R17.reuse ;  /* 0x0000001176767220 */ /* 0x080fe20000400000 */
[----:B------:R-:W-:Y:S01]  /*5920*/  FADD R13, R65, R18 ;  /* 0x00000012410d7221 */ /* 0x000fe20000000000 */
[-C--:B------:R-:W-:Y:S01]  /*5930*/  FMUL R115, R115, R17.reuse ;  /* 0x0000001173737220 */ /* 0x080fe20000400000 */
[----:B------:R-:W1:Y:S01]  /*5940*/  MUFU.EX2 R43, R43 ;  /* 0x0000002b002b7308 */ /* 0x000e620000000800 */
[----:B---3--:R-:W-:Y:S01]  /*5950*/  FADD R20, R38, R15 ;  /* 0x0000000f26147221 */ /* 0x008fe20000000000 */
[----:B------:R-:W-:Y:S01]  /*5960*/  FADD R18, R68, R13 ;  /* 0x0000000d44127221 */ /* 0x000fe20000000000 */
[-C--:B------:R-:W-:Y:S01]  /*5970*/  FMUL R114, R114, R17.reuse ;  /* 0x0000001172727220 */ /* 0x080fe20000400000 */
[-C--:B------:R-:W-:Y:S01]  /*5980*/  FMUL R111, R111, R17.reuse ;  /* 0x000000116f6f7220 */ /* 0x080fe20000400000 */
[----:B------:R-:W-:Y:S01]  /*5990*/  FADD R15, R39, R20 ;  /* 0x00000014270f7221 */ /* 0x000fe20000000000 */
[----:B------:R-:W-:Y:S01]  /*59a0*/  FADD R13, R69, R18 ;  /* 0x00000012450d7221 */ /* 0x000fe20000000000 */
[-C--:B------:R-:W-:Y:S01]  /*59b0*/  FMUL R110, R110, R17.reuse ;  /* 0x000000116e6e7220 */ /* 0x080fe20000400000 */
[----:B------:R-:W3:Y:S01]  /*59c0*/  MUFU.EX2 R46, R46 ;  /* 0x0000002e002e7308 */ /* 0x000ee20000000800 */
[----:B----4-:R-:W-:Y:S01]  /*59d0*/  FADD R20, R42, R15 ;  /* 0x0000000f2a147221 */ /* 0x010fe20000000000 */
[----:B------:R-:W-:Y:S01]  /*59e0*/  FADD R18, R72, R13 ;  /* 0x0000000d48127221 */ /* 0x000fe20000000000 */
[-C--:B------:R-:W-:Y:S01]  /*59f0*/  FMUL R107, R107, R17.reuse ;  /* 0x000000116b6b7220 */ /* 0x080fe20000400000 */
[-C--:B------:R-:W-:Y:S01]  /*5a00*/  FMUL R106, R106, R17.reuse ;  /* 0x000000116a6a7220 */ /* 0x080fe20000400000 */
[-C--:B------:R-:W-:Y:S01]  /*5a10*/  FMUL R103, R103, R17.reuse ;  /* 0x0000001167677220 */ /* 0x080fe20000400000 */
[----:B------:R-:W-:Y:S01]  /*5a20*/  FADD R13, R73, R18 ;  /* 0x00000012490d7221 */ /* 0x000fe20000000000 */
[-C--:B------:R-:W-:Y:S01]  /*5a30*/  FMUL R102, R102, R17.reuse ;  /* 0x0000001166667220 */ /* 0x080fe20000400000 */
[----:B------:R-:W4:Y:S01]  /*5a40*/  MUFU.EX2 R47, R47 ;  /* 0x0000002f002f7308 */ /* 0x000f220000000800 */
[----:B-1----:R-:W-:Y:S01]  /*5a50*/  FADD R15, R43, R20 ;  /* 0x000000142b0f7221 */ /* 0x002fe20000000000 */
[----:B------:R-:W-:Y:S01]  /*5a60*/  FADD R18, R76, R13 ;  /* 0x0000000d4c127221 */ /* 0x000fe20000000000 */
[-C--:B------:R-:W-:Y:S01]  /*5a70*/  FMUL R99, R99, R17.reuse ;  /* 0x0000001163637220 */ /* 0x080fe20000400000 */
[-C--:B------:R-:W-:Y:S01]  /*5a80*/  FMUL R98, R98, R17.reuse ;  /* 0x0000001162627220 */ /* 0x080fe20000400000 */
[-C--:B------:R-:W-:Y:S01]  /*5a90*/  FMUL R95, R95, R17.reuse ;  /* 0x000000115f5f7220 */ /* 0x080fe20000400000 */
[-C--:B------:R-:W-:Y:S01]  /*5aa0*/  FMUL R94, R94, R17.reuse ;  /* 0x000000115e5e7220 */ /* 0x080fe20000400000 */
[-C--:B------:R-:W-:Y:S01]  /*5ab0*/  FMUL R91, R91, R17.reuse ;  /* 0x000000115b5b7220 */ /* 0x080fe20000400000 */
[----:B------:R-:W1:Y:S01]  /*5ac0*/  MUFU.EX2 R77, R77 ;  /* 0x0000004d004d7308 */ /* 0x000e620000000800 */
[----:B---3--:R-:W-:Y:S01]  /*5ad0*/  FADD R20, R46, R15 ;  /* 0x0000000f2e147221 */ /* 0x008fe20000000000 */
[----:B------:R-:W-:Y:S01]  /*5ae0*/  FMUL R90, R90, R17 ;  /* 0x000000115a5a7220 */ /* 0x000fe20000400000 */
[----:B------:R-:W-:Y:S01]  /*5af0*/  F2FP.F16.F32.PACK_AB R136, R25, R24 ;  /* 0x000000181988723e */ /* 0x000fe200000000ff */
[-C--:B------:R-:W-:Y:S01]  /*5b00*/  FMUL R133, R133, R21.reuse ;  /* 0x0000001585857220 */ /* 0x080fe20000400000 */
[----:B------:R-:W-:Y:S01]  /*5b10*/  F2FP.F16.F32.PACK_AB R138, R29, R28 ;  /* 0x0000001c1d8a723e */ /* 0x000fe200000000ff */
[-C--:B------:R-:W-:Y:S01]  /*5b20*/  FMUL R132, R132, R21.reuse ;  /* 0x0000001584847220 */ /* 0x080fe20000400000 */
[----:B------:R-:W-:Y:S01]  /*5b30*/  F2FP.F16.F32.PACK_AB R140, R33, R32 ;  /* 0x00000020218c723e */ /* 0x000fe200000000ff */
[----:B------:R-:W3:Y:S01]  /*5b40*/  MUFU.EX2 R50, R50 ;  /* 0x0000003200327308 */ /* 0x000ee20000000800 */
[----:B----4-:R-:W-:Y:S01]  /*5b50*/  FADD R15, R47, R20 ;  /* 0x000000142f0f7221 */ /* 0x010fe20000000000 */
[----:B------:R-:W-:Y:S01]  /*5b60*/  F2FP.F16.F32.PACK_AB R142, R37, R36 ;  /* 0x00000024258e723e */ /* 0x000fe200000000ff */
[-C--:B------:R-:W-:Y:S01]  /*5b70*/  FMUL R129, R129, R21.reuse ;  /* 0x0000001581817220 */ /* 0x080fe20000400000 */
[----:B------:R-:W-:Y:S01]  /*5b80*/  F2FP.F16.F32.PACK_AB R144, R41, R40 ;  /* 0x000000282990723e */ /* 0x000fe200000000ff */
[-C--:B------:R-:W-:Y:S01]  /*5b90*/  FMUL R128, R128, R21.reuse ;  /* 0x0000001580807220 */ /* 0x080fe20000400000 */
[----:B------:R-:W-:Y:S01]  /*5ba0*/  F2FP.F16.F32.PACK_AB R146, R45, R44 ;  /* 0x0000002c2d92723e */ /* 0x000fe200000000ff */
[-C--:B------:R-:W-:Y:S01]  /*5bb0*/  FMUL R125, R125, R21.reuse ;  /* 0x000000157d7d7220 */ /* 0x080fe20000400000 */
[----:B------:R-:W4:Y:S01]  /*5bc0*/  MUFU.EX2 R80, R80 ;  /* 0x0000005000507308 */ /* 0x000f220000000800 */
[----:B-1----:R-:W-:Y:S01]  /*5bd0*/  FADD R13, R77, R18 ;  /* 0x000000124d0d7221 */ /* 0x002fe20000000000 */
[----:B------:R-:W-:Y:S01]  /*5be0*/  F2FP.F16.F32.PACK_AB R148, R49, R48 ;  /* 0x000000303194723e */ /* 0x000fe200000000ff */
[-C--:B------:R-:W-:Y:S01]  /*5bf0*/  FMUL R124, R124, R21.reuse ;  /* 0x000000157c7c7220 */ /* 0x080fe20000400000 */
[----:B------:R-:W-:Y:S01]  /*5c00*/  F2FP.F16.F32.PACK_AB R150, R53, R52 ;  /* 0x000000343596723e */ /* 0x000fe200000000ff */
[-C--:B------:R-:W-:Y:S01]  /*5c10*/  FMUL R121, R121, R21.reuse ;  /* 0x0000001579797220 */ /* 0x080fe20000400000 */
[----:B------:R-:W-:Y:S01]  /*5c20*/  F2FP.F16.F32.PACK_AB R152, R57, R56 ;  /* 0x000000383998723e */ /* 0x000fe200000000ff */
[-C--:B------:R-:W-:Y:S01]  /*5c30*/  FMUL R120, R120, R21.reuse ;  /* 0x0000001578787220 */ /* 0x080fe20000400000 */
[----:B------:R-:W1:Y:S01]  /*5c40*/  MUFU.EX2 R51, R51 ;  /* 0x0000003300337308 */ /* 0x000e620000000800 */
[----:B---3--:R-:W-:Y:S01]  /*5c50*/  FADD R20, R50, R15 ;  /* 0x0000000f32147221 */ /* 0x008fe20000000000 */
[----:B------:R-:W-:Y:S01]  /*5c60*/  F2FP.F16.F32.PACK_AB R154, R61, R60 ;  /* 0x0000003c3d9a723e */ /* 0x000fe200000000ff */
[-C--:B------:R-:W-:Y:S01]  /*5c70*/  FMUL R117, R117, R21.reuse ;  /* 0x0000001575757220 */ /* 0x080fe20000400000 */
[----:B------:R-:W-:Y:S01]  /*5c80*/  F2FP.F16.F32.PACK_AB R156, R65, R64 ;  /* 0x00000040419c723e */ /* 0x000fe200000000ff */
[-C--:B------:R-:W-:Y:S01]  /*5c90*/  FMUL R116, R116, R21.reuse ;  /* 0x0000001574747220 */ /* 0x080fe20000400000 */
[----:B------:R-:W-:Y:S01]  /*5ca0*/  F2FP.F16.F32.PACK_AB R158, R69, R68 ;  /* 0x00000044459e723e */ /* 0x000fe200000000ff */
[-C--:B------:R-:W-:Y:S01]  /*5cb0*/  FMUL R113, R113, R21.reuse ;  /* 0x0000001571717220 */ /* 0x080fe20000400000 */
[----:B------:R-:W3:Y:S01]  /*5cc0*/  MUFU.EX2 R81, R81 ;  /* 0x0000005100517308 */ /* 0x000ee20000000800 */
[----:B----4-:R-:W-:Y:S01]  /*5cd0*/  FADD R18, R80, R13 ;  /* 0x0000000d50127221 */ /* 0x010fe20000000000 */
[----:B------:R-:W-:Y:S01]  /*5ce0*/  F2FP.F16.F32.PACK_AB R160, R73, R72 ;  /* 0x0000004849a0723e */ /* 0x000fe200000000ff */
[-C--:B------:R-:W-:Y:S01]  /*5cf0*/  FMUL R112, R112, R21.reuse ;  /* 0x0000001570707220 */ /* 0x080fe20000400000 */
[----:B------:R-:W-:Y:S01]  /*5d00*/  F2FP.F16.F32.PACK_AB R162, R77, R76 ;  /* 0x0000004c4da2723e */ /* 0x000fe200000000ff */
[-C--:B------:R-:W-:Y:S01]  /*5d10*/  FMUL R109, R109, R21.reuse ;  /* 0x000000156d6d7220 */ /* 0x080fe20000400000 */
[-C--:B------:R-:W-:Y:S01]  /*5d20*/  FMUL R108, R108, R21.reuse ;  /* 0x000000156c6c7220 */ /* 0x080fe20000400000 */
[-C--:B------:R-:W-:Y:S01]  /*5d30*/  FMUL R105, R105, R21.reuse ;  /* 0x0000001569697220 */ /* 0x080fe20000400000 */
[----:B------:R-:W4:Y:S01]  /*5d40*/  MUFU.EX2 R54, R54 ;  /* 0x0000003600367308 */ /* 0x000f220000000800 */
[----:B-1----:R-:W-:Y:S01]  /*5d50*/  FADD R15, R51, R20 ;  /* 0x00000014330f7221 */ /* 0x002fe20000000000 */
[-C--:B------:R-:W-:Y:S01]  /*5d60*/  FMUL R104, R104, R21.reuse ;  /* 0x0000001568687220 */ /* 0x080fe20000400000 */
[-C--:B------:R-:W-:Y:S01]  /*5d70*/  FMUL R101, R101, R21.reuse ;  /* 0x0000001565657220 */ /* 0x080fe20000400000 */
[-C--:B------:R-:W-:Y:S01]  /*5d80*/  FMUL R100, R100, R21.reuse ;  /* 0x0000001564647220 */ /* 0x080fe20000400000 */
[-C--:B------:R-:W-:Y:S01]  /*5d90*/  FMUL R97, R97, R21.reuse ;  /* 0x0000001561617220 */ /* 0x080fe20000400000 */
[-C--:B------:R-:W-:Y:S01]  /*5da0*/  FMUL R96, R96, R21.reuse ;  /* 0x0000001560607220 */ /* 0x080fe20000400000 */
[-C--:B------:R-:W-:Y:S01]  /*5db0*/  FMUL R93, R93, R21.reuse ;  /* 0x000000155d5d7220 */ /* 0x080fe20000400000 */
[----:B------:R-:W1:Y:S01]  /*5dc0*/  MUFU.EX2 R84, R84 ;  /* 0x0000005400547308 */ /* 0x000e620000000800 */
[C---:B---3--:R-:W-:Y:S01]  /*5dd0*/  FADD R13, R81.reuse, R18 ;  /* 0x00000012510d7221 */ /* 0x048fe20000000000 */
[----:B------:R-:W-:Y:S01]  /*5de0*/  F2FP.F16.F32.PACK_AB R164, R81, R80 ;  /* 0x0000005051a4723e */ /* 0x000fe200000000ff */
[-C--:B------:R-:W-:Y:S01]  /*5df0*/  FMUL R92, R92, R21.reuse ;  /* 0x000000155c5c7220 */ /* 0x080fe20000400000 */
[-C--:B------:R-:W-:Y:S01]  /*5e00*/  FMUL R89, R89, R21.reuse ;  /* 0x0000001559597220 */ /* 0x080fe20000400000 */
[----:B------:R-:W-:Y:S01]  /*5e10*/  FMUL R88, R88, R21 ;  /* 0x0000001558587220 */ /* 0x000fe20000400000 */
[----:B------:R-:W-:Y:S01]  /*5e20*/  F2FP.F16.F32.PACK_AB R137, R27, R26 ;  /* 0x0000001a1b89723e */ /* 0x000fe200000000ff */
[----:B--2---:R-:W-:Y:S01]  /*5e30*/  IMAD.MOV.U32 R19, RZ, RZ, R14 ;  /* 0x000000ffff137224 */ /* 0x004fe200078e000e */
[----:B------:R-:W2:Y:S01]  /*5e40*/  MUFU.EX2 R55, R55 ;  /* 0x0000003700377308 */ /* 0x000ea20000000800 */
[----:B----4-:R-:W-:Y:S01]  /*5e50*/  FADD R20, R54, R15 ;  /* 0x0000000f36147221 */ /* 0x010fe20000000000 */
[----:B------:R-:W-:Y:S01]  /*5e60*/  F2FP.F16.F32.PACK_AB R139, R31, R30 ;  /* 0x0000001e1f8b723e */ /* 0x000fe200000000ff */
[----:B------:R-:W-:Y:S01]  /*5e70*/  IMAD.MOV.U32 R17, RZ, RZ, R12 ;  /* 0x000000ffff117224 */ /* 0x000fe200078e000c */
[----:B------:R-:W-:-:S02]  /*5e80*/  F2FP.F16.F32.PACK_AB R141, R35, R34 ;  /* 0x00000022238d723e */ /* 0x000fc400000000ff */
[----:B------:R-:W-:Y:S02]  /*5e90*/  F2FP.F16.F32.PACK_AB R143, R39, R38 ;  /* 0x00000026278f723e */ /* 0x000fe400000000ff */
[----:B------:R-:W3:Y:S01]  /*5ea0*/  MUFU.EX2 R85, R85 ;  /* 0x0000005500557308 */ /* 0x000ee20000000800 */
[----:B-1----:R-:W-:Y:S01]  /*5eb0*/  FADD R18, R84, R13 ;  /* 0x0000000d54127221 */ /* 0x002fe20000000000 */
[----:B------:R-:W-:Y:S02]  /*5ec0*/  F2FP.F16.F32.PACK_AB R145, R43, R42 ;  /* 0x0000002a2b91723e */ /* 0x000fe400000000ff */
[----:B------:R-:W-:Y:S02]  /*5ed0*/  F2FP.F16.F32.PACK_AB R147, R47, R46 ;  /* 0x0000002e2f93723e */ /* 0x000fe400000000ff */
[----:B------:R-:W-:Y:S02]  /*5ee0*/  F2FP.F16.F32.PACK_AB R149, R51, R50 ;  /* 0x000000323395723e */ /* 0x000fe400000000ff */
[----:B------:R-:W1:Y:S01]  /*5ef0*/  MUFU.EX2 R58, R58 ;  /* 0x0000003a003a7308 */ /* 0x000e620000000800 */
[C---:B--2---:R-:W-:Y:S01]  /*5f00*/  FADD R13, R55.reuse, R20 ;  /* 0x00000014370d7221 */ /* 0x044fe20000000000 */
[----:B------:R-:W-:-:S06]  /*5f10*/  F2FP.F16.F32.PACK_AB R151, R55, R54 ;  /* 0x000000363797723e */ /* 0x000fcc00000000ff */
[----:B------:R-:W2:Y:S01]  /*5f20*/  MUFU.EX2 R59, R59 ;  /* 0x0000003b003b7308 */ /* 0x000ea20000000800 */
[C---:B---3--:R-:W-:Y:S01]  /*5f30*/  FADD R15, R85.reuse, R18 ;  /* 0x00000012550f7221 */ /* 0x048fe20000000000 */
[----:B------:R-:W-:-:S06]  /*5f40*/  F2FP.F16.F32.PACK_AB R166, R85, R84 ;  /* 0x0000005455a6723e */ /* 0x000fcc00000000ff */
[----:B------:R-:W3:Y:S01]  /*5f50*/  MUFU.EX2 R62, R62 ;  /* 0x0000003e003e7308 */ /* 0x000ee20000000800 */
[----:B-1----:R-:W-:-:S07]  /*5f60*/  FADD R18, R58, R13 ;  /* 0x0000000d3a127221 */ /* 0x002fce0000000000 */
[----:B------:R-:W1:Y:S01]  /*5f70*/  MUFU.EX2 R63, R63 ;  /* 0x0000003f003f7308 */ /* 0x000e620000000800 */
[C---:B--2---:R-:W-:Y:S01]  /*5f80*/  FADD R13, R59.reuse, R18 ;  /* 0x000000123b0d7221 */ /* 0x044fe20000000000 */
[----:B------:R-:W-:-:S06]  /*5f90*/  F2FP.F16.F32.PACK_AB R153, R59, R58 ;  /* 0x0000003a3b99723e */ /* 0x000fcc00000000ff */
[----:B------:R-:W2:Y:S01]  /*5fa0*/  MUFU.EX2 R66, R66 ;  /* 0x0000004200427308 */ /* 0x000ea20000000800 */
[----:B---3--:R-:W-:-:S07]  /*5fb0*/  FADD R18, R62, R13 ;  /* 0x0000000d3e127221 */ /* 0x008fce0000000000 */
[----:B------:R-:W3:Y:S01]  /*5fc0*/  MUFU.EX2 R67, R67 ;  /* 0x0000004300437308 */ /* 0x000ee20000000800 */
[C---:B-1----:R-:W-:Y:S01]  /*5fd0*/  FADD R13, R63.reuse, R18 ;  /* 0x000000123f0d7221 */ /* 0x042fe20000000000 */
[----:B------:R-:W-:-:S06]  /*5fe0*/  F2FP.F16.F32.PACK_AB R155, R63, R62 ;  /* 0x0000003e3f9b723e */ /* 0x000fcc00000000ff */
[----:B------:R-:W1:Y:S01]  /*5ff0*/  MUFU.EX2 R70, R70 ;  /* 0x0000004600467308 */ /* 0x000e620000000800 */
[----:B--2---:R-:W-:-:S07]  /*6000*/  FADD R18, R66, R13 ;  /* 0x0000000d42127221 */ /* 0x004fce0000000000 */
        /* <DEDUP_REMOVED lines=22> */
[----:B------:R-:W-:-:S03]  /*6170*/  F2FP.F16.F32.PACK_AB R165, R83, R82 ;  /* 0x0000005253a5723e */ /* 0x000fc600000000ff */
[----:B---3--:R-:W-:-:S04]  /*6180*/  FADD R18, R86, R13 ;  /* 0x0000000d56127221 */ /* 0x008fc80000000000 */
[C---:B-1----:R-:W-:Y:S01]  /*6190*/  FADD R13, R87.reuse, R18 ;  /* 0x00000012570d7221 */ /* 0x042fe20000000000 */
[----:B------:R-:W-:Y:S01]  /*61a0*/  F2FP.F16.F32.PACK_AB R167, R87, R86 ;  /* 0x0000005657a7723e */ /* 0x000fe200000000ff */
[----:B------:R-:W-:Y:S01]  /*61b0*/  IMAD.MOV.U32 R18, RZ, RZ, R11 ;  /* 0x000000ffff127224 */ /* 0x000fe200078e000b */
[----:B------:R-:W-:Y:S06]  /*61c0*/  @P0 BRA `(.L_x_20) ;  /* 0xffffffdc006c0947 */ /* 0x000fec000383ffff */
.L_x_15:
[----:B------:R-:W-:-:S04]  /*61d0*/  VIMNMX R16, R16, UR9, PT ;  /* 0x0000000910107c48 */ /* 0x000fc8000bfe0100 */
[----:B------:R-:W-:-:S13]  /*61e0*/  ISETP.GE.AND P0, PT, R16, 0x1, PT ;  /* 0x000000011000780c */ /* 0x000fda0003f06270 */
[----:B------:R-:W-:Y:S05]  /*61f0*/  @!P0 BRA `(.L_x_21) ;  /* 0x0000002000ac8947 */ /* 0x000fea0003800000 */
[----:B------:R-:W-:Y:S01]  /*6200*/  VIADD R16, R16, 0xffffffff ;  /* 0xffffffff10107836 */ /* 0x000fe20000000000 */
[----:B------:R-:W-:Y:S01]  /*6210*/  ULDC UR37, c[0x0][0x480] ;  /* 0x0001200000257ab9 */ /* 0x000fe20000000800 */
[----:B------:R-:W-:Y:S02]  /*6220*/  IMAD.MOV.U32 R17, RZ, RZ, R12 ;  /* 0x000000ffff117224 */ /* 0x000fe400078e000c */
[----:B------:R-:W-:Y:S02]  /*6230*/  IMAD.MOV.U32 R18, RZ, RZ, R11 ;  /* 0x000000ffff127224 */ /* 0x000fe400078e000b */
[----:B------:R-:W-:-:S07]  /*6240*/  IMAD.MOV.U32 R19, RZ, RZ, R14 ;  /* 0x000000ffff137224 */ /* 0x000fce00078e000e */
.L_x_26:
        /* <DEDUP_REMOVED lines=10> */
.L_x_22:
        /* <DEDUP_REMOVED lines=31> */
.L_x_24:
[----:B------:R-:W-:Y:S01]  /*64e0*/  WARPGROUP.ARRIVE ;  /* 0x00000000000079c5 */ /* 0x000fe20000000000 */
[----:B------:R-:W-:Y:S01]  /*64f0*/  UMOV UR18, UR14 ;  /* 0x0000000e00127c82 */ /* 0x000fe20008000000 */
[----:B------:R-:W-:Y:S01]  /*6500*/  UMOV UR19, UR15 ;  /* 0x0000000f00137c82 */ /* 0x000fe20008000000 */
[----:B------:R-:W-:Y:S01]  /*6510*/  UIADD3 UR16, UR14, 0x40, URZ ;  /* 0x000000400e107890 */ /* 0x000fe2000fffe03f */
[----:B-1----:R-:W-:Y:S01]  /*6520*/  VIMNMX R11, RZ, R16, !PT ;  /* 0x00000010ff0b7248 */ /* 0x002fe20007fe0100 */
[----:B------:R-:W-:-:S07]  /*6530*/  IMAD.MOV.U32 R21, RZ, RZ, -0x1 ;  /* 0xffffffffff157424 */ /* 0x000fce00078e00ff */
[----:B------:R-:W-:Y:S01]  /*6540*/  HGMMA.64x96x16.F32 R88, R136, gdesc[UR16].tnspB, R88, UP0 ;  /* 0x4160001088587df0 */ /* 0x000fe2000bf00858 */
[----:B------:R-:W-:Y:S01]  /*6550*/  UMOV UR19, 0x80000020 ;  /* 0x8000002000137882 */ /* 0x000fe20000000000 */
[----:B------:R-:W-:Y:S01]  /*6560*/  VIADD R16, R16, 0xffffffff ;  /* 0xffffffff10107836 */ /* 0x000fe20000000000 */
[----:B------:R-:W-:Y:S01]  /*6570*/  UPLOP3.LUT UP0, UPT, UPT, UPT, UPT, 0x80, 0x0 ;  /* 0x000000000000789c */ /* 0x000fe20003f0f070 */
[----:B------:R-:W-:Y:S01]  /*6580*/  IMAD R11, R11, -0x80, R4 ;  /* 0xffffff800b0b7824 */ /* 0x000fe200078e0204 */
[----:B------:R-:W-:Y:S01]  /*6590*/  UMOV UR18, UR16 ;  /* 0x0000001000127c82 */ /* 0x000fe20008000000 */
[----:B------:R-:W-:-:S03]  /*65a0*/  UIADD3 UR16, UR14, 0x80, URZ ;  /* 0x000000800e107890 */ /* 0x000fc6000fffe03f */
        /* <DEDUP_REMOVED lines=496> */
.L_x_21:
[----:B------:R-:W-:Y:S01]  /*84b0*/  @!P2 IMAD.MOV.U32 R2, RZ, RZ, 0x1 ;  /* 0x00000001ff02a424 */ /* 0x000fe200078e00ff */
[----:B------:R-:W-:Y:S01]  /*84c0*/  UMOV UR6, UR14 ;  /* 0x0000000e00067c82 */ /* 0x000fe20008000000 */
[----:B------:R-:W-:Y:S01]  /*84d0*/  IMAD.U32 R16, R14, -0x80000000, RZ ;  /* 0x800000000e107824 */ /* 0x000fe200078e00ff */
[----:B------:R-:W-:Y:S01]  /*84e0*/  UMOV UR7, UR15 ;  /* 0x0000000f00077c82 */ /* 0x000fe20008000000 */
[----:B------:R1:W-:Y:S02]  /*84f0*/  @!P2 SYNCS.ARRIVE.TRANS64.ART0 RZ, [UR8+0x8], R2 ;  /* 0x00000802ffffa9a7 */ /* 0x0003e40008500008 */
[----:B------:R-:W2:Y:S02]  /*8500*/  SYNCS.PHASECHK.TRANS64.TRYWAIT P0, [UR8+0x20], R16 ;  /* 0x00002010ff0075a7 */ /* 0x000ea40008000148 */
[----:B-12---:R-:W-:Y:S05]  /*8510*/  @P0 BRA `(.L_x_27) ;  /* 0x0000000000080947 */ /* 0x006fea0003800000 */
[----:B------:R-:W1:Y:S02]  /*8520*/  SYNCS.PHASECHK.TRANS64.TRYWAIT P0, [UR8+0x20], R16 ;  /* 0x00002010ff0075a7 */ /* 0x000e640008000148 */
[----:B-1----:R-:W-:Y:S05]  /*8530*/  @!P0 BRA `(.L_x_28) ;  /* 0x0000001000b08947 */ /* 0x002fea0003800000 */
.L_x_27:
[----:B------:R-:W-:Y:S01]  /*8540*/  WARPGROUP.ARRIVE ;  /* 0x00000000000079c5 */ /* 0x000fe20000000000 */
[----:B------:R-:W-:Y:S01]  /*8550*/  UIADD3 UR4, UR14, 0x40, URZ ;  /* 0x000000400e047890 */ /* 0x000fe2000fffe03f */
[----:B------:R-:W2:Y:S01]  /*8560*/  SHFL.BFLY PT, R4, R13, 0x1, 0x1f ;  /* 0x0c201f000d047f89 */ /* 0x000ea200000e0000 */
[----:B------:R-:W-:Y:S01]  /*8570*/  UMOV UR15, 0x80000020 ;  /* 0x80000020000f7882 */ /* 0x000fe20000000000 */
[----:B------:R-:W-:Y:S01]  /*8580*/  IMAD R16, R3, 0x8, R10 ;  /* 0x0000000803107824 */ /* 0x000fe200078e020a */
[----:B------:R-:W-:-:S05]  /*8590*/  LOP3.LUT P0, R9, R9, 0xff, RZ, 0xc0, !PT ;  /* 0x000000ff09097812 */ /* 0x000fca000780c0ff */
[----:B------:R-:W-:Y:S01]  /*85a0*/  HGMMA.64x96x16.F32 R88, R136, gdesc[UR4].tnspB, R88, UP0 ;  /* 0x4160000488587df0 */ /* 0x000fe2000bf00858 */
[----:B------:R-:W-:Y:S01]  /*85b0*/  UMOV UR7, 0x80000020 ;  /* 0x8000002000077882 */ /* 0x000fe20000000000 */
[----:B------:R-:W-:Y:S01]  /*85c0*/  UMOV UR6, UR4 ;  /* 0x0000000400067c82 */ /* 0x000fe20008000000 */
[----:B------:R-:W-:Y:S01]  /*85d0*/  UIADD3 UR4, UR14, 0x80, URZ ;  /* 0x000000800e047890 */ /* 0x000fe2000fffe03f */
[----:B------:R-:W3:Y:S01]  /*85e0*/  SHFL.BFLY PT, R2, R15, 0x1, 0x1f ;  /* 0x0c201f000f027f89 */ /* 0x000ee200000e0000 */
[----:B------:R-:W-:Y:S01]  /*85f0*/  VIADD R10, R10, UR10 ;  /* 0x0000000a0a0a7c36 */ /* 0x000fe20008000000 */
[----:B------:R-:W4:Y:S03]  /*8600*/  LDC.64 R24, c[0x0][0x268] ;  /* 0x00009a00ff187b82 */ /* 0x000f260000000a00 */
[----:B------:R-:W-:Y:S02]  /*8610*/  VIADD R3, R10, 0x8 ;  /* 0x000000080a037836 */ /* 0x000fe40000000000 */
[----:B--2---:R-:W-:Y:S01]  /*8620*/  FADD R14, R4, R13 ;  /* 0x0000000d040e7221 */ /* 0x004fe20000000000 */
[----:B------:R-:W-:-:S04]  /*8630*/  VIADD R4, R6, 0x6420 ;  /* 0x0000642006047836 */ /* 0x000fc80000000000 */
[----:B------:R-:W2:Y:S01]  /*8640*/  SHFL.BFLY PT, R19, R14, 0x2, 0x1f ;  /* 0x0c401f000e137f89 */ /* 0x000ea200000e0000 */
[----:B-1-3--:R-:W-:Y:S01]  /*8650*/  FADD R7, R2, R15 ;  /* 0x0000000f02077221 */ /* 0x00afe20000000000 */
[----:B------:R-:W-:-:S04]  /*8660*/  SHF.R.U32.HI R2, RZ, 0x3, R5 ;  /* 0x00000003ff027819 */ /* 0x000fc80000011605 */
[----:B------:R-:W1:Y:S01]  /*8670*/  SHFL.BFLY PT, R8, R7, 0x2, 0x1f ;  /* 0x0c401f0007087f89 */ /* 0x000e6200000e0000 */
[----:B------:R-:W-:Y:S02]  /*8680*/  LOP3.LUT R2, R5, 0x30, R2, 0x78, !PT ;  /* 0x0000003005027812 */ /* 0x000fe400078e7802 */
[----:B------:R-:W-:Y:S02]  /*8690*/  SHF.R.U32.HI R5, RZ, 0x3, R4 ;  /* 0x00000003ff057819 */ /* 0x000fe40000011604 */
[----:B------:R-:W-:Y:S02]  /*86a0*/  IADD3 R6, P6, R2, 0x2000, RZ ;  /* 0x0000200002067810 */ /* 0x000fe40007fde0ff */
[----:B------:R-:W-:Y:S01]  /*86b0*/  LOP3.LUT R4, R4, 0x30, R5, 0x78, !PT ;  /* 0x0000003004047812 */ /* 0x000fe200078e7805 */
[----:B------:R-:W-:-:S05]  /*86c0*/  IMAD.MOV.U32 R5, RZ, RZ, RZ ;  /* 0x000000ffff057224 */ /* 0x000fca00078e00ff */
[----:B------:R-:W-:Y:S02]  /*86d0*/  MOV R18, R4 ;  /* 0x0000000400127202 */ /* 0x000fe40000000f00 */
[C---:B--2---:R-:W-:Y:S01]  /*86e0*/  FSETP.NE.AND P3, PT, R14.reuse, -R19, PT ;  /* 0x800000130e00720b */ /* 0x044fe20003f65000 */
[----:B------:R-:W-:Y:S01]  /*86f0*/  FADD R23, R14, R19 ;  /* 0x000000130e177221 */ /* 0x000fe20000000000 */
[C---:B-1----:R-:W-:Y:S01]  /*8700*/  FSETP.NE.AND P4, PT, R7.reuse, -R8, PT ;  /* 0x800000080700720b */ /* 0x042fe20003f85000 */
[----:B------:R-:W-:Y:S01]  /*8710*/  FADD R22, R7, R8 ;  /* 0x0000000807167221 */ /* 0x000fe20000000000 */
[----:B------:R-:W-:Y:S01]  /*8720*/  IADD3 R8, P5, R2, 0x4000, RZ ;  /* 0x0000400002087810 */ /* 0x000fe20007fbe0ff */
[----:B------:R-:W-:-:S08]  /*8730*/  IMAD.X R7, RZ, RZ, RZ, P6 ;  /* 0x000000ffff077224 */ /* 0x000fd000030e06ff */
[----:B------:R1:W2:Y:S01]  /*8740*/  @P3 MUFU.LG2 R13, R23 ;  /* 0x00000017000d3308 */ /* 0x0002a20000000c00 */
[----:B------:R-:W-:Y:S01]  /*8750*/  MOV R19, R6 ;  /* 0x0000000600137202 */ /* 0x000fe20000000f00 */
[----:B------:R-:W-:Y:S01]  /*8760*/  @!P2 IMAD.MOV.U32 R7, RZ, RZ, 0x1 ;  /* 0x00000001ff07a424 */ /* 0x000fe200078e00ff */
[----:B------:R-:W-:Y:S02]  /*8770*/  FSEL R6, R22, 1, P4 ;  /* 0x3f80000016067808 */ /* 0x000fe40002000000 */
[----:B-1----:R-:W-:-:S04]  /*8780*/  FSEL R23, R23, 1, P3 ;  /* 0x3f80000017177808 */ /* 0x002fc80001800000 */
[----:B------:R-:W-:Y:S01]  /*8790*/  MUFU.RCP R6, R6 ;  /* 0x0000000600067308 */ /* 0x000fe20000001000 */
[----:B--2---:R-:W-:Y:S01]  /*87a0*/  @P3 FFMA R12, R12, UR37, R13 ;  /* 0x000000250c0c3c23 */ /* 0x004fe2000800000d */
[----:B------:R-:W-:Y:S01]  /*87b0*/  IMAD.MOV.U32 R13, RZ, RZ, -0x800000 ;  /* 0xff800000ff0d7424 */ /* 0x000fe200078e00ff */
[----:B------:R-:W-:Y:S01]  /*87c0*/  HGMMA.64x96x16.F32 R88, R140, gdesc[UR4].tnspB, R88 ;  /* 0x416000048c587df0 */ /* 0x000fe20008700858 */
[----:B------:R-:W-:Y:S01]  /*87d0*/  UMOV UR6, UR4 ;  /* 0x0000000400067c82 */ /* 0x000fe20008000000 */
[----:B------:R-:W-:Y:S01]  /*87e0*/  UMOV UR7, 0x80000020 ;  /* 0x8000002000077882 */ /* 0x000fe20000000000 */
[----:B------:R-:W-:Y:S01]  /*87f0*/  UIADD3 UR4, UR14, 0xc0, URZ ;  /* 0x000000c00e047890 */ /* 0x000fe2000fffe03f */
[----:B------:R-:W-:-:S08]  /*8800*/  @P3 FMUL R13, R12, 0.69314718246459960938 ;  /* 0x3f3172180c0d3820 */ /* 0x000fd00000400000 */
        /* <DEDUP_REMOVED lines=11> */
[----:B------:R-:W-:Y:S02]  /*88c0*/  UIADD3 UR4, UR14, 0x180, URZ ;  /* 0x000001800e047890 */ /* 0x000fe4000fffe03f */
[----:B------:R-:W-:-:S07]  /*88d0*/  UIADD3 UR14, UR14, 0x1c0, URZ ;  /* 0x000001c00e0e7890 */ /* 0x000fce000fffe03f */
[----:B------:R-:W-:Y:S01]  /*88e0*/  HGMMA.64x96x16.F32 R88, R156, gdesc[UR4].tnspB, R88 ;  /* 0x416000049c587df0 */ /* 0x000fe20008700858 */
[----:B------:R-:W-:Y:S01]  /*88f0*/  UMOV UR6, UR4 ;  /* 0x0000000400067c82 */ /* 0x000fe20008000000 */
[----:B------:R-:W-:Y:S01]  /*8900*/  UMOV UR7, 0x80000020 ;  /* 0x8000002000077882 */ /* 0x000fe20000000000 */
[----:B------:R-:W-:Y:S02]  /*8910*/  ULDC UR4, c[0x0][0x210] ;  /* 0x0000840000047ab9 */ /* 0x000fe40000000800 */
[----:B------:R-:W-:Y:S02]  /*8920*/  ISETP.GE.OR P0, PT, R10, UR4, P0 ;  /* 0x000000040a007c0c */ /* 0x000fe40008706670 */
[----:B------:R-:W-:Y:S01]  /*8930*/  ISETP.GE.AND P1, PT, R3, UR4, PT ;  /* 0x0000000403007c0c */ /* 0x000fe2000bf26270 */
[----:B------:R-:W-:Y:S01]  /*8940*/  USHF.R.S32.HI UR4, URZ, 0x1f, UR11 ;  /* 0x0000001f3f047899 */ /* 0x000fe2000801140b */
[----:B------:R-:W-:Y:S01]  /*8950*/  IMAD.MOV.U32 R3, RZ, RZ, RZ ;  /* 0x000000ffff037224 */ /* 0x000fe200078e00ff */
[----:B------:R-:W1:Y:S01]  /*8960*/  @P4 MUFU.LG2 R10, R22 ;  /* 0x00000016000a4308 */ /* 0x000e620000000c00 */
[----:B------:R-:W-:Y:S01]  /*8970*/  ISETP.NE.OR P1, PT, R9, RZ, P1 ;  /* 0x000000ff0900720c */ /* 0x000fe20000f25670 */
[----:B------:R-:W-:-:S02]  /*8980*/  IMAD.X R9, RZ, RZ, RZ, P5 ;  /* 0x000000ffff097224 */ /* 0x000fc400028e06ff */
[----:B------:R-:W-:Y:S02]  /*8990*/  MOV R17, R2 ;  /* 0x0000000200117202 */ /* 0x000fe40000000f00 */
[C---:B------:R-:W-:Y:S02]  /*89a0*/  IADD3 R2, P6, R4.reuse, 0x2000, RZ ;  /* 0x0000200004027810 */ /* 0x040fe40007fde0ff */
[----:B------:R-:W-:Y:S02]  /*89b0*/  IADD3 R4, P5, R4, 0x4000, RZ ;  /* 0x0000400004047810 */ /* 0x000fe40007fbe0ff */
[----:B------:R-:W-:Y:S01]  /*89c0*/  MOV R21, R8 ;  /* 0x0000000800157202 */ /* 0x000fe20000000f00 */
[----:B------:R-:W-:Y:S02]  /*89d0*/  IMAD.X R3, RZ, RZ, RZ, P6 ;  /* 0x000000ffff037224 */ /* 0x000fe400030e06ff */
[----:B------:R-:W-:-:S03]  /*89e0*/  IMAD.X R5, RZ, RZ, RZ, P5 ;  /* 0x000000ffff057224 */ /* 0x000fc600028e06ff */
[----:B------:R-:W-:Y:S01]  /*89f0*/  MOV R20, R2 ;  /* 0x0000000200147202 */ /* 0x000fe20000000f00 */
[----:B-1----:R-:W-:Y:S01]  /*8a00*/  @P4 FFMA R10, R11, UR37, R10 ;  /* 0x000000250b0a4c23 */ /* 0x002fe2000800000a */
[----:B------:R-:W-:Y:S01]  /*8a10*/  MOV R22, R4 ;  /* 0x0000000400167202 */ /* 0x000fe20000000f00 */
[----:B------:R-:W-:Y:S02]  /*8a20*/  VIADD R5, R16, UR10 ;  /* 0x0000000a10057c36 */ /* 0x000fe40008000000 */
[----:B------:R-:W-:Y:S02]  /*8a30*/  IMAD.MOV.U32 R11, RZ, RZ, -0x800000 ;  /* 0xff800000ff0b7424 */ /* 0x000fe400078e00ff */
[----:B------:R-:W-:Y:S01]  /*8a40*/  @P4 FMUL R11, R10, 0.69314718246459960938 ;  /* 0x3f3172180a0b4820 */ /* 0x000fe20000400000 */
[----:B------:R-:W-:Y:S01]  /*8a50*/  HGMMA.64x96x16.F32 R88, R160, gdesc[UR4].tnspB, R88 ;  /* 0x41600004a0587df0 */ /* 0x000fe20008700858 */
[----:B------:R-:W-:Y:S02]  /*8a60*/  ULDC.64 UR6, c[0x0][0x260] ;  /* 0x0000980000067ab9 */ /* 0x000fe40000000a00 */
[----:B------:R-:W-:-:S04]  /*8a70*/  UIMAD UR4, UR4, UR6, URZ ;  /* 0x00000006040472a4 */ /* 0x000fc8000f8e023f */
[----:B------:R-:W-:Y:S01]  /*8a80*/  UIMAD UR4, UR11, UR7, UR4 ;  /* 0x000000070b0472a4 */ /* 0x000fe2000f8e0204 */
[----:B------:R-:W-:Y:S01]  /*8a90*/  HGMMA.64x96x16.F32 R88, R164, gdesc[UR12].tnspB, R88, gsb0 ;  /* 0x4160000ca4587df0 */ /* 0x000fe20008000858 */
[----:B------:R-:W-:-:S04]  /*8aa0*/  UIMAD.WIDE.U32 UR14, UR11, UR6, URZ ;  /* 0x000000060b0e72a5 */ /* 0x000fc8000f8e003f */
[----:B------:R-:W-:Y:S02]  /*8ab0*/  UIADD3 UR4, UR15, UR4, URZ ;  /* 0x000000040f047290 */ /* 0x000fe4000fffe03f */
[----:B------:R-:W-:Y:S02]  /*8ac0*/  IMAD.U32 R15, RZ, RZ, UR15 ;  /* 0x0000000fff0f7e24 */ /* 0x000fe4000f8e00ff */
[----:B------:R-:W-:Y:S02]  /*8ad0*/  IMAD.U32 R14, RZ, RZ, UR14 ;  /* 0x0000000eff0e7e24 */ /* 0x000fe4000f8e00ff */
[----:B------:R-:W-:Y:S01]  /*8ae0*/  IMAD.U32 R15, RZ, RZ, UR4 ;  /* 0x00000004ff0f7e24 */ /* 0x000fe2000f8e00ff */
[----:B------:R-:W-:Y:S02]  /*8af0*/  USHF.R.S32.HI UR4, URZ, 0x1f, UR12 ;  /* 0x0000001f3f047899 */ /* 0x000fe4000801140c */
[----:B----4-:R-:W-:-:S04]  /*8b00*/  IMAD.WIDE.U32 R2, R24, UR12, R14 ;  /* 0x0000000c18027c25 */ /* 0x010fc8000f8e000e */
[----:B------:R-:W-:Y:S01]  /*8b10*/  IMAD R4, R24, UR4, RZ ;  /* 0x0000000418047c24 */ /* 0x000fe2000f8e02ff */
[----:B------:R-:W-:-:S03]  /*8b20*/  ULDC.64 UR4, c[0x0][0x240] ;  /* 0x0000900000047ab9 */ /* 0x000fc60000000a00 */
[----:B------:R-:W-:Y:S01]  /*8b30*/  IMAD R8, R25, UR12, R4 ;  /* 0x0000000c19087c24 */ /* 0x000fe2000f8e0204 */
[----:B------:R-:W-:Y:S02]  /*8b40*/  WARPGROUP.DEPBAR.LE gsb0, 0x0 ;  /* 0x00008000000079c5 */ /* 0x000fe40000010000 */
[----:B------:R1:W-:Y:S01]  /*8b50*/  @!P2 SYNCS.ARRIVE.TRANS64.ART0 RZ, [UR8+0x28], R7 ;  /* 0x00002807ffffa9a7 */ /* 0x0003e20008500008 */
[----:B------:R-:W-:Y:S01]  /*8b60*/  IADD3 R12, P2, R5, R2, RZ ;  /* 0x00000002050c7210 */ /* 0x000fe20007f5e0ff */
[-C--:B------:R-:W-:Y:S01]  /*8b70*/  FMUL R92, R92, R6.reuse ;  /* 0x000000065c5c7220 */ /* 0x080fe20000400000 */
[----:B------:R-:W2:Y:S01]  /*8b80*/  MUFU.RCP R2, R23 ;  /* 0x0000001700027308 */ /* 0x000ea20000001000 */
[-C--:B------:R-:W-:Y:S01]  /*8b90*/  FMUL R93, R93, R6.reuse ;  /* 0x000000065d5d7220 */ /* 0x080fe20000400000 */
[-C--:B------:R-:W-:Y:S01]  /*8ba0*/  FMUL R88, R88, R6.reuse ;  /* 0x0000000658587220 */ /* 0x080fe20000400000 */
[-C--:B------:R-:W-:Y:S01]  /*8bb0*/  FMUL R89, R89, R6.reuse ;  /* 0x0000000659597220 */ /* 0x080fe20000400000 */
[-C--:B------:R-:W-:Y:S01]  /*8bc0*/  FMUL R100, R100, R6.reuse ;  /* 0x0000000664647220 */ /* 0x080fe20000400000 */
[----:B-1----:R-:W-:Y:S01]  /*8bd0*/  SHF.R.S32.HI R7, RZ, 0x1f, R5 ;  /* 0x0000001fff077819 */ /* 0x002fe20000011405 */
[-C--:B------:R-:W-:Y:S01]  /*8be0*/  FMUL R101, R101, R6.reuse ;  /* 0x0000000665657220 */ /* 0x080fe20000400000 */
[-C--:B------:R-:W-:Y:S01]  /*8bf0*/  FMUL R96, R96, R6.reuse ;  /* 0x0000000660607220 */ /* 0x080fe20000400000 */
[-C--:B------:R-:W-:Y:S01]  /*8c00*/  FMUL R97, R97, R6.reuse ;  /* 0x0000000661617220 */ /* 0x080fe20000400000 */
[----:B------:R-:W-:Y:S01]  /*8c10*/  IADD3.X R3, R7, R3, R8, P2, !PT ;  /* 0x0000000307037210 */ /* 0x000fe200017fe408 */
[-C--:B------:R-:W-:Y:S01]  /*8c20*/  FMUL R108, R108, R6.reuse ;  /* 0x000000066c6c7220 */ /* 0x080fe20000400000 */
[----:B------:R-:W-:Y:S01]  /*8c30*/  LEA R10, P2, R12, UR4, 0x2 ;  /* 0x000000040c0a7c11 */ /* 0x000fe2000f8410ff */
[-C--:B------:R-:W-:Y:S01]  /*8c40*/  FMUL R109, R109, R6.reuse ;  /* 0x000000066d6d7220 */ /* 0x080fe20000400000 */
[-C--:B------:R-:W-:Y:S01]  /*8c50*/  FMUL R104, R104, R6.reuse ;  /* 0x0000000668687220 */ /* 0x080fe20000400000 */
[-C--:B------:R-:W-:Y:S01]  /*8c60*/  FMUL R105, R105, R6.reuse ;  /* 0x0000000669697220 */ /* 0x080fe20000400000 */
[----:B------:R-:W-:Y:S01]  /*8c70*/  LEA.HI.X R12, R12, UR5, R3, 0x2, P2 ;  /* 0x000000050c0c7c11 */ /* 0x000fe200090f1403 */
[----:B------:R-:W-:Y:S01]  /*8c80*/  FMUL R116, R116, R6 ;  /* 0x0000000674747220 */ /* 0x000fe20000400000 */
[-C--:B--2---:R-:W-:Y:S01]  /*8c90*/  FMUL R7, R126, R2.reuse ;  /* 0x000000027e077220 */ /* 0x084fe20000400000 */
[----:B------:R-:W-:Y:S01]  /*8ca0*/  FMUL R8, R127, R2 ;  /* 0x000000027f087220 */ /* 0x000fe20000400000 */
[-C--:B------:R-:W-:Y:S01]  /*8cb0*/  FMUL R117, R117, R6.reuse ;  /* 0x0000000675757220 */ /* 0x080fe20000400000 */
        /* <DEDUP_REMOVED lines=32> */
[----:B------:R-:W-:Y:S01]  /*8ec0*/  F2FP.F16.F32.PACK_AB R7, R8, R7 ;  /* 0x000000070807723e */ /* 0x000fe200000000ff */
[----:B------:R-:W-:Y:S01]  /*8ed0*/  SHFL.IDX PT, R2, R10, RZ, 0x1c1f ;  /* 0x001c1fff0a027589 */ /* 0x000fe200000e0000 */
[----:B------:R-:W-:Y:S01]  /*8ee0*/  F2FP.F16.F32.PACK_AB R88, R89, R88 ;  /* 0x000000585958723e */ /* 0x000fe200000000ff */
[----:B------:R-:W-:Y:S01]  /*8ef0*/  ULDC.64 UR4, c[0x0][0x208] ;  /* 0x0000820000047ab9 */ /* 0x000fe20000000a00 */
[----:B------:R-:W-:Y:S01]  /*8f00*/  F2FP.F16.F32.PACK_AB R96, R97, R96 ;  /* 0x000000606160723e */ /* 0x000fe200000000ff */
[----:B------:R-:W1:Y:S01]  /*8f10*/  SHFL.IDX PT, R3, R12, RZ, 0x1c1f ;  /* 0x001c1fff0c037589 */ /* 0x000e6200000e0000 */
[----:B------:R-:W-:-:S02]  /*8f20*/  F2FP.F16.F32.PACK_AB R89, R91, R90 ;  /* 0x0000005a5b59723e */ /* 0x000fc400000000ff */
[----:B------:R-:W-:Y:S01]  /*8f30*/  F2FP.F16.F32.PACK_AB R104, R105, R104 ;  /* 0x000000686968723e */ /* 0x000fe200000000ff */
[----:B------:R-:W-:Y:S01]  /*8f40*/  BAR.SYNC.DEFER_BLOCKING 0x1, 0x100 ;  /* 0x0044000000007b1d */ /* 0x000fe20000010000 */
[----:B------:R-:W-:Y:S02]  /*8f50*/  F2FP.F16.F32.PACK_AB R97, R99, R98 ;  /* 0x000000626361723e */ /* 0x000fe400000000ff */
[----:B------:R-:W-:Y:S02]  /*8f60*/  F2FP.F16.F32.PACK_AB R90, R93, R92 ;  /* 0x0000005c5d5a723e */ /* 0x000fe400000000ff */
[----:B------:R-:W-:Y:S02]  /*8f70*/  F2FP.F16.F32.PACK_AB R91, R95, R94 ;  /* 0x0000005e5f5b723e */ /* 0x000fe400000000ff */
[----:B------:R-:W-:Y:S01]  /*8f80*/  F2FP.F16.F32.PACK_AB R112, R113, R112 ;  /* 0x000000707170723e */ /* 0x000fe200000000ff */
[----:B------:R-:W-:Y:S01]  /*8f90*/  SHFL.IDX PT, R8, R10, 0x1, 0x1c1f ;  /* 0x003c1f000a087f89 */ /* 0x000fe200000e0000 */
[----:B------:R-:W-:-:S02]  /*8fa0*/  F2FP.F16.F32.PACK_AB R105, R107, R106 ;  /* 0x0000006a6b69723e */ /* 0x000fc400000000ff */
[----:B------:R-:W-:Y:S01]  /*8fb0*/  F2FP.F16.F32.PACK_AB R98, R101, R100 ;  /* 0x000000646562723e */ /* 0x000fe200000000ff */
[----:B------:R-:W2:Y:S01]  /*8fc0*/  SHFL.IDX PT, R9, R12, 0x1, 0x1c1f ;  /* 0x003c1f000c097f89 */ /* 0x000ea200000e0000 */
[----:B------:R-:W-:Y:S02]  /*8fd0*/  F2FP.F16.F32.PACK_AB R99, R103, R102 ;  /* 0x000000666763723e */ /* 0x000fe400000000ff */
[----:B------:R-:W-:Y:S02]  /*8fe0*/  F2FP.F16.F32.PACK_AB R113, R115, R114 ;  /* 0x000000727371723e */ /* 0x000fe400000000ff */
[----:B------:R-:W-:Y:S02]  /*8ff0*/  F2FP.F16.F32.PACK_AB R106, R109, R108 ;  /* 0x0000006c6d6a723e */ /* 0x000fe400000000ff */
[----:B------:R-:W-:Y:S02]  /*9000*/  F2FP.F16.F32.PACK_AB R107, R111, R110 ;  /* 0x0000006e6f6b723e */ /* 0x000fe400000000ff */
[----:B------:R-:W-:-:S02]  /*9010*/  F2FP.F16.F32.PACK_AB R5, R6, R5 ;  /* 0x000000050605723e */ /* 0x000fc400000000ff */
[----:B------:R-:W-:Y:S01]  /*9020*/  F2FP.F16.F32.PACK_AB R114, R117, R116 ;  /* 0x000000747572723e */ /* 0x000fe200000000ff */
[----:B------:R3:W-:Y:S01]  /*9030*/  STSM.16.M88.4 [R17], R88 ;  /* 0x0000005811007844 */ /* 0x0007e20000000200 */
[----:B------:R-:W-:Y:S02]  /*9040*/  F2FP.F16.F32.PACK_AB R115, R119, R118 ;  /* 0x000000767773723e */ /* 0x000fe400000000ff */
[----:B------:R-:W-:Y:S01]  /*9050*/  F2FP.F16.F32.PACK_AB R128, R129, R128 ;  /* 0x000000808180723e */ /* 0x000fe200000000ff */
[----:B------:R3:W-:Y:S01]  /*9060*/  STSM.16.M88.4 [R18], R96 ;  /* 0x0000006012007844 */ /* 0x0007e20000000200 */
[----:B------:R-:W-:Y:S02]  /*9070*/  F2FP.F16.F32.PACK_AB R4, R121, R4 ;  /* 0x000000047904723e */ /* 0x000fe400000000ff */
[----:B------:R-:W-:Y:S01]  /*9080*/  F2FP.F16.F32.PACK_AB R6, R125, R124 ;  /* 0x0000007c7d06723e */ /* 0x000fe200000000ff */
[----:B------:R3:W-:Y:S01]  /*9090*/  STSM.16.M88.4 [R19], R104 ;  /* 0x0000006813007844 */ /* 0x0007e20000000200 */
[----:B------:R-:W-:-:S02]  /*90a0*/  F2FP.F16.F32.PACK_AB R129, R131, R130 ;  /* 0x000000828381723e */ /* 0x000fc400000000ff */
[----:B------:R-:W-:Y:S01]  /*90b0*/  F2FP.F16.F32.PACK_AB R130, R133, R132 ;  /* 0x000000848582723e */ /* 0x000fe200000000ff */
[----:B------:R3:W-:Y:S01]  /*90c0*/  STSM.16.M88.4 [R20], R112 ;  /* 0x0000007014007844 */ /* 0x0007e20000000200 */
[----:B------:R-:W-:-:S03]  /*90d0*/  F2FP.F16.F32.PACK_AB R131, R135, R134 ;  /* 0x000000868783723e */ /* 0x000fc600000000ff */
[----:B------:R3:W-:Y:S04]  /*90e0*/  STSM.16.M88.4 [R21], R4 ;  /* 0x0000000415007844 */ /* 0x0007e80000000200 */
[----:B-1----:R3:W-:Y:S04]  /*90f0*/  @!P0 STG.E desc[UR4][R2.64], R11 ;  /* 0x0000000b02008986 */ /* 0x0027e8000c101904 */
[----:B--2---:R3:W-:Y:S04]  /*9100*/  @!P1 STG.E desc[UR4][R8.64], R13 ;  /* 0x0000000d08009986 */ /* 0x0047e8000c101904 */
[----:B------:R3:W-:Y:S01]  /*9110*/  STSM.16.M88.4 [R22], R128 ;  /* 0x0000008016007844 */ /* 0x0007e20000000200 */
[----:B------:R1:W-:Y:S06]  /*9120*/  MEMBAR.ALL.CTA ;  /* 0x0000000000007992 */ /* 0x0003ec0000008000 */
[----:B-1----:R-:W1:Y:S02]  /*9130*/  FENCE.VIEW.ASYNC.S ;  /* 0x00000000000073c6 */ /* 0x002e640000000000 */
[----:B-1----:R-:W-:Y:S06]  /*9140*/  BAR.ARV 0x1, 0x120 ;  /* 0x0044800000007b1d */ /* 0x002fec0000002000 */
[----:B------:R-:W-:-:S13]  /*9150*/  ISETP.NE.AND P0, PT, R0, 0x4, PT ;  /* 0x000000040000780c */ /* 0x000fda0003f05270 */
[----:B---3--:R-:W-:Y:S05]  /*9160*/  @P0 EXIT ;  /* 0x000000000000094d */ /* 0x008fea0003800000 */
[----:B------:R-:W-:Y:S01]  /*9170*/  BAR.SYNC.DEFER_BLOCKING 0x1, 0x120 ;  /* 0x0044800000007b1d */ /* 0x000fe20000010000 */
[----:B------:R-:W-:Y:S02]  /*9180*/  UIADD3 UR5, UR8, 0x6400, URZ ;  /* 0x0000640008057890 */ /* 0x000fe4000fffe03f */
[----:B------:R-:W-:Y:S02]  /*9190*/  UIADD3 UR13, UR8, 0x8400, URZ ;  /* 0x00008400080d7890 */ /* 0x000fe4000fffe03f */
[----:B------:R-:W-:Y:S01]  /*91a0*/  UIADD3 UR14, UR8, 0xa400, URZ ;  /* 0x0000a400080e7890 */ /* 0x000fe2000fffe03f */
[----:B------:R-:W-:Y:S01]  /*91b0*/  ULDC.64 UR6, c[0x0][0x198] ;  /* 0x0000660000067ab9 */ /* 0x000fe20000000a00 */
[----:B------:R-:W-:Y:S01]  /*91c0*/  UMOV UR9, URZ ;  /* 0x0000003f00097c82 */ /* 0x000fe20008000000 */
[----:B------:R-:W-:Y:S01]  /*91d0*/  UIADD3 UR6, UP0, UR6, 0x1f0, URZ ;  /* 0x000001f006067890 */ /* 0x000fe2000ff1e03f */
[----:B------:R-:W-:Y:S01]  /*91e0*/  UMOV UR8, UR5 ;  /* 0x0000000500087c82 */ /* 0x000fe20008000000 */
[----:B------:R-:W-:-:S02]  /*91f0*/  UMOV UR4, 0x20 ;  /* 0x0000002000047882 */ /* 0x000fc40000000000 */
[----:B------:R-:W-:-:S09]  /*9200*/  UIADD3.X UR7, URZ, UR7, URZ, UP0, !UPT ;  /* 0x000000073f077290 */ /* 0x000fd200087fe43f */
[----:B------:R1:W-:Y:S02]  /*9210*/  UTMASTG.4D [UR8], [UR6], desc[URZ] ;  /* 0x00003f08060073b5 */ /* 0x0003e40008019000 */
[----:B-1----:R-:W-:Y:S01]  /*9220*/  UMOV UR8, UR13 ;  /* 0x0000000d00087c82 */ /* 0x002fe20008000000 */
[----:B------:R-:W-:Y:S01]  /*9230*/  UMOV UR9, UR4 ;  /* 0x0000000400097c82 */ /* 0x000fe20008000000 */
[----:B------:R-:W-:Y:S01]  /*9240*/  UMOV UR4, 0x40 ;  /* 0x0000004000047882 */ /* 0x000fe20000000000 */
[----:B------:R1:W-:Y:S02]  /*9250*/  UTMASTG.4D [UR8], [UR6], desc[URZ] ;  /* 0x00003f08060073b5 */ /* 0x0003e40008019000 */
[----:B-1----:R-:W-:Y:S01]  /*9260*/  UMOV UR8, UR14 ;  /* 0x0000000e00087c82 */ /* 0x002fe20008000000 */
[----:B------:R-:W-:Y:S02]  /*9270*/  UMOV UR9, UR4 ;  /* 0x0000000400097c82 */ /* 0x000fe40008000000 */
[----:B------:R1:W-:Y:S01]  /*9280*/  UTMASTG.4D [UR8], [UR6], desc[URZ] ;  /* 0x00003f08060073b5 */ /* 0x0003e20008019000 */
[----:B------:R0:W-:Y:S01]  /*9290*/  UTMACMDFLUSH ;  /* 0x00000000000079b7 */ /* 0x0001e20000000000 */
[----:B------:R-:W-:-:S04]  /*92a0*/  DEPBAR.LE SB0, 0x0 ;  /* 0x000080000000791a */ /* 0x000fc80000000000 */
[----:B-1----:R-:W-:Y:S05]  /*92b0*/  EXIT ;  /* 0x000000000000794d */ /* 0x002fea0003800000 */
.L_x_4:
[----:B-1----:R-:W-:Y:S02]  /*92c0*/  IMAD.U32 R5, RZ, RZ, UR41 ;  /* 0x00000029ff057e24 */ /* 0x002fe4000f8e00ff */
[----:B------:R-:W-:Y:S02]  /*92d0*/  IMAD.MOV.U32 R2, RZ, RZ, -0x80000000 ;  /* 0x80000000ff027424 */ /* 0x000fe400078e00ff */
[----:B------:R-:W-:-:S04]  /*92e0*/  IMAD.MOV.U32 R3, RZ, RZ, -0x80000000 ;  /* 0x80000000ff037424 */ /* 0x000fc800078e00ff */
[----:B------:R1:W2:Y:S03]  /*92f0*/  SYNCS.PHASECHK.TRANS64.TRYWAIT P0, [R5+URZ+0x18], R3 ;  /* 0x00001803050075a7 */ /* 0x0002a6000800017f */
[----:B--2---:R-:W-:Y:S05]  /*9300*/  @!P0 NANOSLEEP.SYNCS 0x989680 ;  /* 0x009896800000895d */ /* 0x004fea0003900000 */
[----:B------:R-:W2:Y:S02]  /*9310*/  @!P0 SYNCS.PHASECHK.TRANS64 P0, [R5+URZ+0x18], R3 ;  /* 0x00001803050085a7 */ /* 0x000ea4000800007f */
[----:B--2---:R-:W-:Y:S05]  /*9320*/  @!P0 BRA `(.L_x_4) ;  /* 0xfffffffc00e48947 */ /* 0x004fea000383ffff */
[----:B------:R-:W-:Y:S05]  /*9330*/  BRA `(.L_x_29) ;  /* 0xffffff7400987947 */ /* 0x000fea000383ffff */
.L_x_5:
        /* <DEDUP_REMOVED lines=8> */
.L_x_7:
[----:B------:R-:W-:-:S04]  /*93c0*/  IMAD.U32 R2, R0, -0x80000000, RZ ;  /* 0x8000000000027824 */ /* 0x000fc800078e00ff */
[----:B------:R-:W-:-:S07]  /*93d0*/  IMAD.MOV.U32 R3, RZ, RZ, R2 ;  /* 0x000000ffff037224 */ /* 0x000fce00078e0002 */
.L_x_31:
[----:B-1----:R-:W-:-:S04]  /*93e0*/  IMAD.U32 R7, RZ, RZ, UR41 ;  /* 0x00000029ff077e24 */ /* 0x002fc8000f8e00ff */
[----:B------:R1:W2:Y:S03]  /*93f0*/  SYNCS.PHASECHK.TRANS64.TRYWAIT P0, [R7+URZ+0x18], R3 ;  /* 0x00001803070075a7 */ /* 0x0002a6000800017f */
[----:B--2---:R-:W-:Y:S05]  /*9400*/  @!P0 NANOSLEEP.SYNCS 0x989680 ;  /* 0x009896800000895d */ /* 0x004fea0003900000 */
[----:B------:R-:W2:Y:S02]  /*9410*/  @!P0 SYNCS.PHASECHK.TRANS64 P0, [R7+URZ+0x18], R3 ;  /* 0x00001803070085a7 */ /* 0x000ea4000800007f */
[----:B--2---:R-:W-:Y:S05]  /*9420*/  @!P0 BRA `(.L_x_31) ;  /* 0xfffffffc00ec8947 */ /* 0x004fea000383ffff */
[----:B------:R-:W-:Y:S05]  /*9430*/  BRA `(.L_x_32) ;  /* 0xffffff7800807947 */ /* 0x000fea000383ffff */
.L_x_8:
[----:B-1----:R-:W-:-:S07]  /*9440*/  IMAD.MOV.U32 R3, RZ, RZ, R2 ;  /* 0x000000ffff037224 */ /* 0x002fce00078e0002 */
.L_x_33:
[----:B-1----:R-:W-:-:S04]  /*9450*/  IMAD.U32 R5, RZ, RZ, UR41 ;  /* 0x00000029ff057e24 */ /* 0x002fc8000f8e00ff */
[----:B------:R1:W2:Y:S03]  /*9460*/  SYNCS.PHASECHK.TRANS64.TRYWAIT P0, [R5+URZ+0x28], R3 ;  /* 0x00002803050075a7 */ /* 0x0002a6000800017f */
[----:B--2---:R-:W-:Y:S05]  /*9470*/  @!P0 NANOSLEEP.SYNCS 0x989680 ;  /* 0x009896800000895d */ /* 0x004fea0003900000 */
[----:B------:R-:W2:Y:S02]  /*9480*/  @!P0 SYNCS.PHASECHK.TRANS64 P0, [R5+URZ+0x28], R3 ;  /* 0x00002803050085a7 */ /* 0x000ea4000800007f */
[----:B--2---:R-:W-:Y:S05]  /*9490*/  @!P0 BRA `(.L_x_33) ;  /* 0xfffffffc00ec8947 */ /* 0x004fea000383ffff */
[----:B------:R-:W-:Y:S05]  /*94a0*/  BRA `(.L_x_34) ;  /* 0xffffff7800e07947 */ /* 0x000fea000383ffff */
.L_x_10:
[----:B-1----:R-:W-:-:S07]  /*94b0*/  IMAD.MOV.U32 R3, RZ, RZ, R2 ;  /* 0x000000ffff037224 */ /* 0x002fce00078e0002 */
.L_x_35:
[----:B-1----:R-:W-:-:S04]  /*94c0*/  IMAD.U32 R5, RZ, RZ, UR41 ;  /* 0x00000029ff057e24 */ /* 0x002fc8000f8e00ff */
[----:B------:R1:W2:Y:S03]  /*94d0*/  SYNCS.PHASECHK.TRANS64.TRYWAIT P0, [R5+URZ+0x28], R3 ;  /* 0x00002803050075a7 */ /* 0x0002a6000800017f */
[----:B--2---:R-:W-:Y:S05]  /*94e0*/  @!P0 NANOSLEEP.SYNCS 0x989680 ;  /* 0x009896800000895d */ /* 0x004fea0003900000 */
[----:B------:R-:W2:Y:S02]  /*94f0*/  @!P0 SYNCS.PHASECHK.TRANS64 P0, [R5+URZ+0x28], R3 ;  /* 0x00002803050085a7 */ /* 0x000ea4000800007f */
[----:B--2---:R-:W-:Y:S05]  /*9500*/  @!P0 BRA `(.L_x_35) ;  /* 0xfffffffc00ec8947 */ /* 0x004fea000383ffff */
[----:B------:R-:W-:Y:S05]  /*9510*/  BRA `(.L_x_36) ;  /* 0xffffff7c006c7947 */ /* 0x000fea000383ffff */
.L_x_11:
[----:B------:R-:W-:-:S07]  /*9520*/  IMAD.MOV.U32 R3, RZ, RZ, R2 ;  /* 0x000000ffff037224 */ /* 0x000fce00078e0002 */
.L_x_37:
[----:B-1----:R1:W2:Y:S02]  /*9530*/  SYNCS.PHASECHK.TRANS64.TRYWAIT P0, [R5+URZ+0x28], R3 ;  /* 0x00002803050075a7 */ /* 0x0022a4000800017f */
[----:B--2---:R-:W-:Y:S05]  /*9540*/  @!P0 NANOSLEEP.SYNCS 0x989680 ;  /* 0x009896800000895d */ /* 0x004fea0003900000 */
[----:B------:R-:W2:Y:S02]  /*9550*/  @!P0 SYNCS.PHASECHK.TRANS64 P0, [R5+URZ+0x28], R3 ;  /* 0x00002803050085a7 */ /* 0x000ea4000800007f */
[----:B--2---:R-:W-:Y:S05]  /*9560*/  @!P0 BRA `(.L_x_37) ;  /* 0xfffffffc00f08947 */ /* 0x004fea000383ffff */
[----:B------:R-:W-:Y:S05]  /*9570*/  BRA `(.L_x_38) ;  /* 0xffffff7c00d47947 */ /* 0x000fea000383ffff */
.L_x_12:
[----:B-1----:R-:W-:-:S04]  /*9580*/  IMAD.U32 R4, RZ, RZ, UR8 ;  /* 0x00000008ff047e24 */ /* 0x002fc8000f8e00ff */
[----:B------:R1:W2:Y:S03]  /*9590*/  SYNCS.PHASECHK.TRANS64.TRYWAIT P0, [R4+URZ], RZ ;  /* 0x000000ff040075a7 */ /* 0x0002a6000800017f */
[----:B--2---:R-:W-:Y:S05]  /*95a0*/  @!P0 NANOSLEEP.SYNCS 0x989680 ;  /* 0x009896800000895d */ /* 0x004fea0003900000 */
[----:B------:R-:W2:Y:S02]  /*95b0*/  @!P0 SYNCS.PHASECHK.TRANS64 P0, [R4+URZ], RZ ;  /* 0x000000ff040085a7 */ /* 0x000ea4000800007f */
[----:B--2---:R-:W-:Y:S05]  /*95c0*/  @!P0 BRA `(.L_x_12) ;  /* 0xfffffffc00ec8947 */ /* 0x004fea000383ffff */
[----:B------:R-:W-:Y:S05]  /*95d0*/  BRA `(.L_x_39) ;  /* 0xffffff8800a87947 */ /* 0x000fea000383ffff */
.L_x_14:
[----:B-1----:R-:W-:-:S04]  /*95e0*/  IMAD.U32 R4, RZ, RZ, UR8 ;  /* 0x00000008ff047e24 */ /* 0x002fc8000f8e00ff */
[----:B------:R1:W2:Y:S03]  /*95f0*/  SYNCS.PHASECHK.TRANS64.TRYWAIT P0, [R4+URZ+0x10], RZ ;  /* 0x000010ff040075a7 */ /* 0x0002a6000800017f */
[----:B--2---:R-:W-:Y:S05]  /*9600*/  @!P0 NANOSLEEP.SYNCS 0x989680 ;  /* 0x009896800000895d */ /* 0x004fea0003900000 */
[----:B------:R-:W2:Y:S02]  /*9610*/  @!P0 SYNCS.PHASECHK.TRANS64 P0, [R4+URZ+0x10], RZ ;  /* 0x000010ff040085a7 */ /* 0x000ea4000800007f */
[----:B--2---:R-:W-:Y:S05]  /*9620*/  @!P0 BRA `(.L_x_14) ;  /* 0xfffffffc00ec8947 */ /* 0x004fea000383ffff */
[----:B------:R-:W-:Y:S05]  /*9630*/  BRA `(.L_x_13) ;  /* 0xffffff8800a07947 */ /* 0x000fea000383ffff */
.L_x_17:
[----:B------:R-:W-:-:S07]  /*9640*/  IMAD.MOV.U32 R21, RZ, RZ, R20 ;  /* 0x000000ffff157224 */ /* 0x000fce00078e0014 */
.L_x_40:
[----:B-1----:R-:W-:-:S04]  /*9650*/  IMAD.U32 R11, RZ, RZ, UR8 ;  /* 0x00000008ff0b7e24 */ /* 0x002fc8000f8e00ff */
[----:B------:R1:W2:Y:S03]  /*9660*/  SYNCS.PHASECHK.TRANS64.TRYWAIT P0, [R11+URZ+0x10], R21 ;  /* 0x000010150b0075a7 */ /* 0x0002a6000800017f */
[----:B--2---:R-:W-:Y:S05]  /*9670*/  @!P0 NANOSLEEP.SYNCS 0x989680 ;  /* 0x009896800000895d */ /* 0x004fea0003900000 */
[----:B------:R-:W2:Y:S02]  /*9680*/  @!P0 SYNCS.PHASECHK.TRANS64 P0, [R11+URZ+0x10], R21 ;  /* 0x000010150b0085a7 */ /* 0x000ea4000800007f */
[----:B--2---:R-:W-:Y:S05]  /*9690*/  @!P0 BRA `(.L_x_40) ;  /* 0xfffffffc00ec8947 */ /* 0x004fea000383ffff */
[----:B------:R-:W-:Y:S05]  /*96a0*/  BRA `(.L_x_16) ;  /* 0xffffffa8005c7947 */ /* 0x000fea000383ffff */
.L_x_19:
[----:B-1----:R-:W-:-:S07]  /*96b0*/  IMAD.MOV.U32 R21, RZ, RZ, R20 ;  /* 0x000000ffff157224 */ /* 0x002fce00078e0014 */
.L_x_41:
[----:B-1----:R-:W-:-:S04]  /*96c0*/  IMAD.U32 R11, RZ, RZ, UR8 ;  /* 0x00000008ff0b7e24 */ /* 0x002fc8000f8e00ff */
[----:B------:R1:W2:Y:S03]  /*96d0*/  SYNCS.PHASECHK.TRANS64.TRYWAIT P0, [R11+URZ+0x20], R21 ;  /* 0x000020150b0075a7 */ /* 0x0002a6000800017f */
[----:B--2---:R-:W-:Y:S05]  /*96e0*/  @!P0 NANOSLEEP.SYNCS 0x989680 ;  /* 0x009896800000895d */ /* 0x004fea0003900000 */
[----:B------:R-:W2:Y:S02]  /*96f0*/  @!P0 SYNCS.PHASECHK.TRANS64 P0, [R11+URZ+0x20], R21 ;  /* 0x000020150b0085a7 */ /* 0x000ea4000800007f */
[----:B--2---:R-:W-:Y:S05]  /*9700*/  @!P0 BRA `(.L_x_41) ;  /* 0xfffffffc00ec8947 */ /* 0x004fea000383ffff */
[----:B------:R-:W-:Y:S05]  /*9710*/  BRA `(.L_x_18) ;  /* 0xffffffa800c07947 */ /* 0x000fea000383ffff */
.L_x_23:
[----:B------:R-:W-:-:S07]  /*9720*/  IMAD.MOV.U32 R21, RZ, RZ, R20 ;  /* 0x000000ffff157224 */ /* 0x000fce00078e0014 */
.L_x_42:
[----:B-1----:R-:W-:-:S04]  /*9730*/  IMAD.U32 R11, RZ, RZ, UR8 ;  /* 0x00000008ff0b7e24 */ /* 0x002fc8000f8e00ff */
[----:B------:R1:W2:Y:S03]  /*9740*/  SYNCS.PHASECHK.TRANS64.TRYWAIT P0, [R11+URZ+0x10], R21 ;  /* 0x000010150b0075a7 */ /* 0x0002a6000800017f */
[----:B--2---:R-:W-:Y:S05]  /*9750*/  @!P0 NANOSLEEP.SYNCS 0x989680 ;  /* 0x009896800000895d */ /* 0x004fea0003900000 */
[----:B------:R-:W2:Y:S02]  /*9760*/  @!P0 SYNCS.PHASECHK.TRANS64 P0, [R11+URZ+0x10], R21 ;  /* 0x000010150b0085a7 */ /* 0x000ea4000800007f */
[----:B--2---:R-:W-:Y:S05]  /*9770*/  @!P0 BRA `(.L_x_42) ;  /* 0xfffffffc00ec8947 */ /* 0x004fea000383ffff */
[----:B------:R-:W-:Y:S05]  /*9780*/  BRA `(.L_x_22) ;  /* 0xffffffc800d87947 */ /* 0x000fea000383ffff */
.L_x_25:
[----:B-1----:R-:W-:-:S07]  /*9790*/  IMAD.MOV.U32 R21, RZ, RZ, R20 ;  /* 0x000000ffff157224 */ /* 0x002fce00078e0014 */
.L_x_43:
[----:B-1----:R-:W-:-:S04]  /*97a0*/  IMAD.U32 R11, RZ, RZ, UR8 ;  /* 0x00000008ff0b7e24 */ /* 0x002fc8000f8e00ff */
[----:B------:R1:W2:Y:S03]  /*97b0*/  SYNCS.PHASECHK.TRANS64.TRYWAIT P0, [R11+URZ+0x20], R21 ;  /* 0x000020150b0075a7 */ /* 0x0002a6000800017f */
[----:B--2---:R-:W-:Y:S05]  /*97c0*/  @!P0 NANOSLEEP.SYNCS 0x989680 ;  /* 0x009896800000895d */ /* 0x004fea0003900000 */
[----:B------:R-:W2:Y:S02]  /*97d0*/  @!P0 SYNCS.PHASECHK.TRANS64 P0, [R11+URZ+0x20], R21 ;  /* 0x000020150b0085a7 */ /* 0x000ea4000800007f */
[----:B--2---:R-:W-:Y:S05]  /*97e0*/  @!P0 BRA `(.L_x_43) ;  /* 0xfffffffc00ec8947 */ /* 0x004fea000383ffff */
[----:B------:R-:W-:Y:S05]  /*97f0*/  BRA `(.L_x_24) ;  /* 0xffffffcc00387947 */ /* 0x000fea000383ffff */
.L_x_28:
[----:B------:R-:W-:-:S07]  /*9800*/  IMAD.MOV.U32 R17, RZ, RZ, R16 ;  /* 0x000000ffff117224 */ /* 0x000fce00078e0010 */
.L_x_44:
[----:B-1----:R-:W-:-:S04]  /*9810*/  IMAD.U32 R7, RZ, RZ, UR8 ;  /* 0x00000008ff077e24 */ /* 0x002fc8000f8e00ff */
[----:B------:R1:W2:Y:S03]  /*9820*/  SYNCS.PHASECHK.TRANS64.TRYWAIT P0, [R7+URZ+0x20], R17 ;  /* 0x00002011070075a7 */ /* 0x0002a6000800017f */
[----:B--2---:R-:W-:Y:S05]  /*9830*/  @!P0 NANOSLEEP.SYNCS 0x989680 ;  /* 0x009896800000895d */ /* 0x004fea0003900000 */
[----:B------:R-:W2:Y:S02]  /*9840*/  @!P0 SYNCS.PHASECHK.TRANS64 P0, [R7+URZ+0x20], R17 ;  /* 0x00002011070085a7 */ /* 0x000ea4000800007f */
[----:B--2---:R-:W-:Y:S05]  /*9850*/  @!P0 BRA `(.L_x_44) ;  /* 0xfffffffc00ec8947 */ /* 0x004fea000383ffff */
[----:B------:R-:W-:Y:S05]  /*9860*/  BRA `(.L_x_27) ;  /* 0xffffffec00347947 */ /* 0x000fea000383ffff */
.L_x_45:
[----:B------:R-:W-:-:S00]  /*9870*/  BRA `(.L_x_45) ;  /* 0xfffffffc00fc7947 */ /* 0x000fc0000383ffff */
[----:B------:R-:W-:-:S00]  /*9880*/  NOP ;  /* 0x0000000000007918 */ /* 0x000fc00000000000 */
[----:B------:R-:W-:-:S00]  /*9890*/  NOP ;  /* 0x0000000000007918 */ /* 0x000fc00000000000 */
[----:B------:R-:W-:-:S00]  /*98a0*/  NOP ;  /* 0x0000000000007918 */ /* 0x000fc00000000000 */
[----:B------:R-:W-:-:S00]  /*98b0*/  NOP ;  /* 0x0000000000007918 */ /* 0x000fc00000000000 */
[----:B------:R-:W-:-:S00]  /*98c0*/  NOP ;  /* 0x0000000000007918 */ /* 0x000fc00000000000 */
[----:B------:R-:W-:-:S00]  /*98d0*/  NOP ;  /* 0x0000000000007918 */ /* 0x000fc00000000000 */
[----:B------:R-:W-:-:S00]  /*98e0*/  NOP ;  /* 0x0000000000007918 */ /* 0x000fc00000000000 */
[----:B------:R-:W-:-:S00]  /*98f0*/  NOP ;  /* 0x0000000000007918 */ /* 0x000fc00000000000 */
.L_x_46:


//--------------------- .nv.shared.kernel_cutlass_kernel_flash_attncuteflash_fwd_sm90FlashAttentionForwardSm90_object_at__tensor0000o1961211101213_tensor0000o9611101213_tensor0000o9611101213_tensor0000o1961211101213_tensor_0 --------------------------
	.section	.nv.shared.kernel_cutlass_kernel_flash_attncuteflash_fwd_sm90FlashAttentionForwardSm90_object_at__tensor0000o1961211101213_tensor0000o9611101213_tensor0000o9611101213_tensor0000o1961211101213_tensor_0,"aw",@nobits
	.sectionflags	@""
	.align	1024
	.zero		1024


//--------------------- .nv.shared.reserved.0     --------------------------
	.section	.nv.shared.reserved.0,"aw",@nobits
	.weak		__nv_reservedSMEM_offset_0_alias
	.size		__nv_reservedSMEM_offset_0_alias, 0, 0
	.other		__nv_reservedSMEM_offset_0_alias,@"STO_CUDA_RESERVED_SHARED STV_DEFAULT"
__nv_reservedSMEM_offset_0_alias:
	.zero		0


//--------------------- .nv.constant0.kernel_cutlass_kernel_flash_attncuteflash_fwd_sm90FlashAttentionForwardSm90_object_at__tensor0000o1961211101213_tensor0000o9611101213_tensor0000o9611101213_tensor0000o1961211101213_tensor_0 --------------------------
	.section	.nv.constant0.kernel_cutlass_kernel_flash_attncuteflash_fwd_sm90FlashAttentionForwardSm90_object_at__tensor0000o1961211101213_tensor0000o9611101213_tensor0000o9611101213_tensor0000o1961211101213_tensor_0,"a",@progbits
	.sectionflags	@""
	.align	4
.nv.constant0.kernel_cutlass_kernel_flash_attncuteflash_fwd_sm90FlashAttentionForwardSm90_object_at__tensor0000o1961211101213_tensor0000o9611101213_tensor0000o9611101213_tensor0000o1961211101213_tensor_0:
	.zero		1244


//--------------------- SYMBOLS --------------------------

	.type		.nv.reservedSmem.offset0,@object
	.size		.nv.reservedSmem.offset0,0x4
